//
// Generated by NVIDIA NVVM Compiler
//
// Compiler Build ID: CL-36424714
// Cuda compilation tools, release 13.0, V13.0.88
// Based on NVVM 20.0.0
//

.version 9.0
.target sm_100
.address_size 64

	// .globl	_Z16parallel_col_sumPKiPfS1_j
// _ZZ16parallel_col_sumPKiPfS1_jE4tile has been demoted
// _ZZ16parallel_col_sumPKiPfS1_jE10tile_accum has been demoted
// _ZZ9tiled_sumPKiPfS1_iiE4tile has been demoted

.visible .entry _Z16parallel_col_sumPKiPfS1_j(
	.param .u64 .ptr .align 1 _Z16parallel_col_sumPKiPfS1_j_param_0,
	.param .u64 .ptr .align 1 _Z16parallel_col_sumPKiPfS1_j_param_1,
	.param .u64 .ptr .align 1 _Z16parallel_col_sumPKiPfS1_j_param_2,
	.param .u32 _Z16parallel_col_sumPKiPfS1_j_param_3
)
{
	.reg .pred 	%p<4>;
	.reg .b32 	%r<78>;
	.reg .b32 	%f<19>;
	.reg .b64 	%rd<33>;
	// demoted variable
	.shared .align 4 .b8 _ZZ16parallel_col_sumPKiPfS1_jE4tile[2048];
	// demoted variable
	.shared .align 4 .u32 _ZZ16parallel_col_sumPKiPfS1_jE10tile_accum;
	ld.param.u64 	%rd6, [_Z16parallel_col_sumPKiPfS1_j_param_0];
	ld.param.u64 	%rd7, [_Z16parallel_col_sumPKiPfS1_j_param_1];
	ld.param.u64 	%rd5, [_Z16parallel_col_sumPKiPfS1_j_param_2];
	ld.param.u32 	%r25, [_Z16parallel_col_sumPKiPfS1_j_param_3];
	cvta.to.global.u64 	%rd1, %rd6;
	cvta.to.global.u64 	%rd8, %rd7;
	mov.u32 	%r1, %tid.x;
	mov.u32 	%r27, %ctaid.y;
	mov.u32 	%r28, %ctaid.x;
	shl.b32 	%r2, %r28, 9;
	shl.b32 	%r29, %r1, 2;
	mov.u32 	%r30, _ZZ16parallel_col_sumPKiPfS1_jE4tile;
	add.s32 	%r3, %r30, %r29;
	mul.lo.s32 	%r31, %r27, %r25;
	shl.b32 	%r32, %r31, 6;
	add.s32 	%r33, %r1, %r32;
	add.s32 	%r34, %r33, %r2;
	add.s32 	%r68, %r34, 256;
	mul.wide.u32 	%rd9, %r27, 256;
	add.s64 	%rd32, %rd8, %rd9;
	mov.b32 	%r69, 0;
	mov.u32 	%r70, %r69;
	mov.u32 	%r71, %r69;
	mov.u32 	%r72, %r69;
	mov.u32 	%r73, %r69;
	mov.u32 	%r74, %r69;
	mov.u32 	%r75, %r69;
	mov.u32 	%r76, %r69;
	mov.u32 	%r77, %r69;
$L__BB0_1:
	setp.ne.s32 	%p1, %r1, 0;
	add.s32 	%r35, %r68, -256;
	mul.wide.u32 	%rd10, %r35, 4;
	add.s64 	%rd11, %rd1, %rd10;
	ld.global.u32 	%r36, [%rd11];
	st.shared.u32 	[%r3], %r36;
	add.s32 	%r37, %r68, -192;
	mul.wide.u32 	%rd12, %r37, 4;
	add.s64 	%rd13, %rd1, %rd12;
	ld.global.u32 	%r38, [%rd13];
	st.shared.u32 	[%r3+256], %r38;
	add.s32 	%r39, %r68, -128;
	mul.wide.u32 	%rd14, %r39, 4;
	add.s64 	%rd15, %rd1, %rd14;
	ld.global.u32 	%r40, [%rd15];
	st.shared.u32 	[%r3+512], %r40;
	add.s32 	%r41, %r68, -64;
	mul.wide.u32 	%rd16, %r41, 4;
	add.s64 	%rd17, %rd1, %rd16;
	ld.global.u32 	%r42, [%rd17];
	st.shared.u32 	[%r3+768], %r42;
	add.s32 	%r43, %r68, 192;
	mul.wide.u32 	%rd18, %r68, 4;
	add.s64 	%rd19, %rd1, %rd18;
	ld.global.u32 	%r44, [%rd19];
	st.shared.u32 	[%r3+1024], %r44;
	add.s32 	%r45, %r68, 64;
	mul.wide.u32 	%rd20, %r45, 4;
	add.s64 	%rd21, %rd1, %rd20;
	ld.global.u32 	%r46, [%rd21];
	st.shared.u32 	[%r3+1280], %r46;
	add.s32 	%r47, %r68, 128;
	mul.wide.u32 	%rd22, %r47, 4;
	add.s64 	%rd23, %rd1, %rd22;
	ld.global.u32 	%r48, [%rd23];
	st.shared.u32 	[%r3+1536], %r48;
	mul.wide.u32 	%rd24, %r43, 4;
	add.s64 	%rd25, %rd1, %rd24;
	ld.global.u32 	%r49, [%rd25];
	st.shared.u32 	[%r3+1792], %r49;
	@%p1 bra 	$L__BB0_3;
	mov.b32 	%r50, 0;
	st.shared.u32 	[_ZZ16parallel_col_sumPKiPfS1_jE10tile_accum], %r50;
$L__BB0_3:
	setp.ne.s32 	%p2, %r1, 0;
	bar.sync 	0;
	ld.shared.u32 	%r51, [%r3];
	add.s32 	%r77, %r77, %r51;
	ld.shared.u32 	%r52, [%r3+256];
	add.s32 	%r53, %r52, %r51;
	add.s32 	%r76, %r76, %r52;
	ld.shared.u32 	%r54, [%r3+512];
	add.s32 	%r55, %r54, %r53;
	add.s32 	%r75, %r75, %r54;
	ld.shared.u32 	%r56, [%r3+768];
	add.s32 	%r57, %r56, %r55;
	add.s32 	%r74, %r74, %r56;
	ld.shared.u32 	%r58, [%r3+1024];
	add.s32 	%r59, %r58, %r57;
	add.s32 	%r73, %r73, %r58;
	ld.shared.u32 	%r60, [%r3+1280];
	add.s32 	%r61, %r60, %r59;
	add.s32 	%r72, %r72, %r60;
	ld.shared.u32 	%r62, [%r3+1536];
	add.s32 	%r63, %r62, %r61;
	add.s32 	%r71, %r71, %r62;
	ld.shared.u32 	%r64, [%r3+1792];
	add.s32 	%r65, %r64, %r63;
	add.s32 	%r70, %r70, %r64;
	bar.sync 	0;
	atom.shared.add.u32 	%r66, [_ZZ16parallel_col_sumPKiPfS1_jE10tile_accum], %r65;
	bar.sync 	0;
	@%p2 bra 	$L__BB0_5;
	ld.shared.u32 	%r67, [_ZZ16parallel_col_sumPKiPfS1_jE10tile_accum];
	cvt.rn.f32.s32 	%f1, %r67;
	atom.global.add.f32 	%f2, [%rd32], %f1;
$L__BB0_5:
	bar.sync 	0;
	add.s32 	%r69, %r69, 1;
	add.s32 	%r68, %r68, %r25;
	add.s64 	%rd32, %rd32, 4;
	setp.ne.s32 	%p3, %r69, 64;
	@%p3 bra 	$L__BB0_1;
	cvt.u64.u32 	%rd26, %r1;
	cvta.to.global.u64 	%rd27, %rd5;
	cvt.u64.u32 	%rd28, %r2;
	add.s64 	%rd29, %rd28, %rd26;
	shl.b64 	%rd30, %rd29, 2;
	add.s64 	%rd31, %rd27, %rd30;
	cvt.rn.f32.s32 	%f3, %r77;
	atom.global.add.f32 	%f4, [%rd31], %f3;
	cvt.rn.f32.s32 	%f5, %r76;
	atom.global.add.f32 	%f6, [%rd31+256], %f5;
	cvt.rn.f32.s32 	%f7, %r75;
	atom.global.add.f32 	%f8, [%rd31+512], %f7;
	cvt.rn.f32.s32 	%f9, %r74;
	atom.global.add.f32 	%f10, [%rd31+768], %f9;
	cvt.rn.f32.s32 	%f11, %r73;
	atom.global.add.f32 	%f12, [%rd31+1024], %f11;
	cvt.rn.f32.s32 	%f13, %r72;
	atom.global.add.f32 	%f14, [%rd31+1280], %f13;
	cvt.rn.f32.s32 	%f15, %r71;
	atom.global.add.f32 	%f16, [%rd31+1536], %f15;
	cvt.rn.f32.s32 	%f17, %r70;
	atom.global.add.f32 	%f18, [%rd31+1792], %f17;
	ret;

}
	// .globl	_Z9tiled_sumPKiPfS1_ii
.visible .entry _Z9tiled_sumPKiPfS1_ii(
	.param .u64 .ptr .align 1 _Z9tiled_sumPKiPfS1_ii_param_0,
	.param .u64 .ptr .align 1 _Z9tiled_sumPKiPfS1_ii_param_1,
	.param .u64 .ptr .align 1 _Z9tiled_sumPKiPfS1_ii_param_2,
	.param .u32 _Z9tiled_sumPKiPfS1_ii_param_3,
	.param .u32 _Z9tiled_sumPKiPfS1_ii_param_4
)
{
	.reg .pred 	%p<4>;
	.reg .b32 	%r<150>;
	.reg .b32 	%f<9>;
	.reg .b64 	%rd<14>;
	// demoted variable
	.shared .align 4 .b8 _ZZ9tiled_sumPKiPfS1_iiE4tile[512];
	ld.param.u64 	%rd5, [_Z9tiled_sumPKiPfS1_ii_param_0];
	ld.param.u64 	%rd6, [_Z9tiled_sumPKiPfS1_ii_param_1];
	ld.param.u64 	%rd7, [_Z9tiled_sumPKiPfS1_ii_param_2];
	ld.param.u32 	%r11, [_Z9tiled_sumPKiPfS1_ii_param_3];
	ld.param.u32 	%r12, [_Z9tiled_sumPKiPfS1_ii_param_4];
	mov.u32 	%r13, %ctaid.x;
	mov.u32 	%r14, %ntid.x;
	mov.u32 	%r1, %tid.x;
	mad.lo.s32 	%r2, %r13, %r14, %r1;
	setp.lt.s32 	%p1, %r11, 1;
	mov.f32 	%f8, 0f00000000;
	@%p1 bra 	$L__BB1_6;
	shl.b32 	%r16, %r1, 2;
	mov.u32 	%r17, _ZZ9tiled_sumPKiPfS1_iiE4tile;
	add.s32 	%r3, %r17, %r16;
	neg.s32 	%r148, %r11;
	cvta.to.global.u64 	%rd1, %rd5;
	cvta.to.global.u64 	%rd13, %rd6;
	mov.b32 	%r149, 0;
	mov.u32 	%r147, %r2;
$L__BB1_2:
	setp.ne.s32 	%p2, %r1, 0;
	mul.wide.s32 	%rd8, %r147, 4;
	add.s64 	%rd9, %rd1, %rd8;
	ld.global.u32 	%r18, [%rd9];
	st.shared.u32 	[%r3], %r18;
	bar.sync 	0;
	ld.shared.u32 	%r19, [%r3];
	add.s32 	%r149, %r19, %r149;
	@%p2 bra 	$L__BB1_4;
	ld.shared.u32 	%r20, [_ZZ9tiled_sumPKiPfS1_iiE4tile];
	ld.shared.u32 	%r21, [_ZZ9tiled_sumPKiPfS1_iiE4tile+4];
	add.s32 	%r22, %r21, %r20;
	ld.shared.u32 	%r23, [_ZZ9tiled_sumPKiPfS1_iiE4tile+8];
	add.s32 	%r24, %r23, %r22;
	ld.shared.u32 	%r25, [_ZZ9tiled_sumPKiPfS1_iiE4tile+12];
	add.s32 	%r26, %r25, %r24;
	ld.shared.u32 	%r27, [_ZZ9tiled_sumPKiPfS1_iiE4tile+16];
	add.s32 	%r28, %r27, %r26;
	ld.shared.u32 	%r29, [_ZZ9tiled_sumPKiPfS1_iiE4tile+20];
	add.s32 	%r30, %r29, %r28;
	ld.shared.u32 	%r31, [_ZZ9tiled_sumPKiPfS1_iiE4tile+24];
	add.s32 	%r32, %r31, %r30;
	ld.shared.u32 	%r33, [_ZZ9tiled_sumPKiPfS1_iiE4tile+28];
	add.s32 	%r34, %r33, %r32;
	ld.shared.u32 	%r35, [_ZZ9tiled_sumPKiPfS1_iiE4tile+32];
	add.s32 	%r36, %r35, %r34;
	ld.shared.u32 	%r37, [_ZZ9tiled_sumPKiPfS1_iiE4tile+36];
	add.s32 	%r38, %r37, %r36;
	ld.shared.u32 	%r39, [_ZZ9tiled_sumPKiPfS1_iiE4tile+40];
	add.s32 	%r40, %r39, %r38;
	ld.shared.u32 	%r41, [_ZZ9tiled_sumPKiPfS1_iiE4tile+44];
	add.s32 	%r42, %r41, %r40;
	ld.shared.u32 	%r43, [_ZZ9tiled_sumPKiPfS1_iiE4tile+48];
	add.s32 	%r44, %r43, %r42;
	ld.shared.u32 	%r45, [_ZZ9tiled_sumPKiPfS1_iiE4tile+52];
	add.s32 	%r46, %r45, %r44;
	ld.shared.u32 	%r47, [_ZZ9tiled_sumPKiPfS1_iiE4tile+56];
	add.s32 	%r48, %r47, %r46;
	ld.shared.u32 	%r49, [_ZZ9tiled_sumPKiPfS1_iiE4tile+60];
	add.s32 	%r50, %r49, %r48;
	ld.shared.u32 	%r51, [_ZZ9tiled_sumPKiPfS1_iiE4tile+64];
	add.s32 	%r52, %r51, %r50;
	ld.shared.u32 	%r53, [_ZZ9tiled_sumPKiPfS1_iiE4tile+68];
	add.s32 	%r54, %r53, %r52;
	ld.shared.u32 	%r55, [_ZZ9tiled_sumPKiPfS1_iiE4tile+72];
	add.s32 	%r56, %r55, %r54;
	ld.shared.u32 	%r57, [_ZZ9tiled_sumPKiPfS1_iiE4tile+76];
	add.s32 	%r58, %r57, %r56;
	ld.shared.u32 	%r59, [_ZZ9tiled_sumPKiPfS1_iiE4tile+80];
	add.s32 	%r60, %r59, %r58;
	ld.shared.u32 	%r61, [_ZZ9tiled_sumPKiPfS1_iiE4tile+84];
	add.s32 	%r62, %r61, %r60;
	ld.shared.u32 	%r63, [_ZZ9tiled_sumPKiPfS1_iiE4tile+88];
	add.s32 	%r64, %r63, %r62;
	ld.shared.u32 	%r65, [_ZZ9tiled_sumPKiPfS1_iiE4tile+92];
	add.s32 	%r66, %r65, %r64;
	ld.shared.u32 	%r67, [_ZZ9tiled_sumPKiPfS1_iiE4tile+96];
	add.s32 	%r68, %r67, %r66;
	ld.shared.u32 	%r69, [_ZZ9tiled_sumPKiPfS1_iiE4tile+100];
	add.s32 	%r70, %r69, %r68;
	ld.shared.u32 	%r71, [_ZZ9tiled_sumPKiPfS1_iiE4tile+104];
	add.s32 	%r72, %r71, %r70;
	ld.shared.u32 	%r73, [_ZZ9tiled_sumPKiPfS1_iiE4tile+108];
	add.s32 	%r74, %r73, %r72;
	ld.shared.u32 	%r75, [_ZZ9tiled_sumPKiPfS1_iiE4tile+112];
	add.s32 	%r76, %r75, %r74;
	ld.shared.u32 	%r77, [_ZZ9tiled_sumPKiPfS1_iiE4tile+116];
	add.s32 	%r78, %r77, %r76;
	ld.shared.u32 	%r79, [_ZZ9tiled_sumPKiPfS1_iiE4tile+120];
	add.s32 	%r80, %r79, %r78;
	ld.shared.u32 	%r81, [_ZZ9tiled_sumPKiPfS1_iiE4tile+124];
	add.s32 	%r82, %r81, %r80;
	ld.shared.u32 	%r83, [_ZZ9tiled_sumPKiPfS1_iiE4tile+128];
	add.s32 	%r84, %r83, %r82;
	ld.shared.u32 	%r85, [_ZZ9tiled_sumPKiPfS1_iiE4tile+132];
	add.s32 	%r86, %r85, %r84;
	ld.shared.u32 	%r87, [_ZZ9tiled_sumPKiPfS1_iiE4tile+136];
	add.s32 	%r88, %r87, %r86;
	ld.shared.u32 	%r89, [_ZZ9tiled_sumPKiPfS1_iiE4tile+140];
	add.s32 	%r90, %r89, %r88;
	ld.shared.u32 	%r91, [_ZZ9tiled_sumPKiPfS1_iiE4tile+144];
	add.s32 	%r92, %r91, %r90;
	ld.shared.u32 	%r93, [_ZZ9tiled_sumPKiPfS1_iiE4tile+148];
	add.s32 	%r94, %r93, %r92;
	ld.shared.u32 	%r95, [_ZZ9tiled_sumPKiPfS1_iiE4tile+152];
	add.s32 	%r96, %r95, %r94;
	ld.shared.u32 	%r97, [_ZZ9tiled_sumPKiPfS1_iiE4tile+156];
	add.s32 	%r98, %r97, %r96;
	ld.shared.u32 	%r99, [_ZZ9tiled_sumPKiPfS1_iiE4tile+160];
	add.s32 	%r100, %r99, %r98;
	ld.shared.u32 	%r101, [_ZZ9tiled_sumPKiPfS1_iiE4tile+164];
	add.s32 	%r102, %r101, %r100;
	ld.shared.u32 	%r103, [_ZZ9tiled_sumPKiPfS1_iiE4tile+168];
	add.s32 	%r104, %r103, %r102;
	ld.shared.u32 	%r105, [_ZZ9tiled_sumPKiPfS1_iiE4tile+172];
	add.s32 	%r106, %r105, %r104;
	ld.shared.u32 	%r107, [_ZZ9tiled_sumPKiPfS1_iiE4tile+176];
	add.s32 	%r108, %r107, %r106;
	ld.shared.u32 	%r109, [_ZZ9tiled_sumPKiPfS1_iiE4tile+180];
	add.s32 	%r110, %r109, %r108;
	ld.shared.u32 	%r111, [_ZZ9tiled_sumPKiPfS1_iiE4tile+184];
	add.s32 	%r112, %r111, %r110;
	ld.shared.u32 	%r113, [_ZZ9tiled_sumPKiPfS1_iiE4tile+188];
	add.s32 	%r114, %r113, %r112;
	ld.shared.u32 	%r115, [_ZZ9tiled_sumPKiPfS1_iiE4tile+192];
	add.s32 	%r116, %r115, %r114;
	ld.shared.u32 	%r117, [_ZZ9tiled_sumPKiPfS1_iiE4tile+196];
	add.s32 	%r118, %r117, %r116;
	ld.shared.u32 	%r119, [_ZZ9tiled_sumPKiPfS1_iiE4tile+200];
	add.s32 	%r120, %r119, %r118;
	ld.shared.u32 	%r121, [_ZZ9tiled_sumPKiPfS1_iiE4tile+204];
	add.s32 	%r122, %r121, %r120;
	ld.shared.u32 	%r123, [_ZZ9tiled_sumPKiPfS1_iiE4tile+208];
	add.s32 	%r124, %r123, %r122;
	ld.shared.u32 	%r125, [_ZZ9tiled_sumPKiPfS1_iiE4tile+212];
	add.s32 	%r126, %r125, %r124;
	ld.shared.u32 	%r127, [_ZZ9tiled_sumPKiPfS1_iiE4tile+216];
	add.s32 	%r128, %r127, %r126;
	ld.shared.u32 	%r129, [_ZZ9tiled_sumPKiPfS1_iiE4tile+220];
	add.s32 	%r130, %r129, %r128;
	ld.shared.u32 	%r131, [_ZZ9tiled_sumPKiPfS1_iiE4tile+224];
	add.s32 	%r132, %r131, %r130;
	ld.shared.u32 	%r133, [_ZZ9tiled_sumPKiPfS1_iiE4tile+228];
	add.s32 	%r134, %r133, %r132;
	ld.shared.u32 	%r135, [_ZZ9tiled_sumPKiPfS1_iiE4tile+232];
	add.s32 	%r136, %r135, %r134;
	ld.shared.u32 	%r137, [_ZZ9tiled_sumPKiPfS1_iiE4tile+236];
	add.s32 	%r138, %r137, %r136;
	ld.shared.u32 	%r139, [_ZZ9tiled_sumPKiPfS1_iiE4tile+240];
	add.s32 	%r140, %r139, %r138;
	ld.shared.u32 	%r141, [_ZZ9tiled_sumPKiPfS1_iiE4tile+244];
	add.s32 	%r142, %r141, %r140;
	ld.shared.u32 	%r143, [_ZZ9tiled_sumPKiPfS1_iiE4tile+248];
	add.s32 	%r144, %r143, %r142;
	ld.shared.u32 	%r145, [_ZZ9tiled_sumPKiPfS1_iiE4tile+252];
	add.s32 	%r146, %r145, %r144;
	cvt.rn.f32.s32 	%f4, %r146;
	atom.global.add.f32 	%f5, [%rd13], %f4;
$L__BB1_4:
	bar.sync 	0;
	add.s32 	%r148, %r148, 1;
	setp.ne.s32 	%p3, %r148, 0;
	add.s64 	%rd13, %rd13, 4;
	add.s32 	%r147, %r147, %r12;
	@%p3 bra 	$L__BB1_2;
	cvt.rn.f32.s32 	%f8, %r149;
$L__BB1_6:
	cvta.to.global.u64 	%rd10, %rd7;
	cvt.rn.f32.s32 	%f6, %r11;
	div.rn.f32 	%f7, %f8, %f6;
	mul.wide.s32 	%rd11, %r2, 4;
	add.s64 	%rd12, %rd10, %rd11;
	st.global.f32 	[%rd12], %f7;
	ret;

}
	// .globl	_Z7avg_divPfjj
.visible .entry _Z7avg_divPfjj(
	.param .u64 .ptr .align 1 _Z7avg_divPfjj_param_0,
	.param .u32 _Z7avg_divPfjj_param_1,
	.param .u32 _Z7avg_divPfjj_param_2
)
{
	.reg .b32 	%r<6>;
	.reg .b32 	%f<4>;
	.reg .b64 	%rd<5>;

	ld.param.u64 	%rd1, [_Z7avg_divPfjj_param_0];
	ld.param.u32 	%r1, [_Z7avg_divPfjj_param_1];
	cvta.to.global.u64 	%rd2, %rd1;
	mov.u32 	%r2, %ctaid.x;
	mov.u32 	%r3, %ntid.x;
	mov.u32 	%r4, %tid.x;
	mad.lo.s32 	%r5, %r2, %r3, %r4;
	mul.wide.u32 	%rd3, %r5, 4;
	add.s64 	%rd4, %rd2, %rd3;
	ld.global.f32 	%f1, [%rd4];
	cvt.rn.f32.u32 	%f2, %r1;
	div.rn.f32 	%f3, %f1, %f2;
	st.global.f32 	[%rd4], %f3;
	ret;

}
	// .globl	_Z7col_sumPKiPfii
.visible .entry _Z7col_sumPKiPfii(
	.param .u64 .ptr .align 1 _Z7col_sumPKiPfii_param_0,
	.param .u64 .ptr .align 1 _Z7col_sumPKiPfii_param_1,
	.param .u32 _Z7col_sumPKiPfii_param_2,
	.param .u32 _Z7col_sumPKiPfii_param_3
)
{
	.reg .pred 	%p<10>;
	.reg .b32 	%r<118>;
	.reg .b32 	%f<7>;
	.reg .b64 	%rd<43>;

	ld.param.u64 	%rd3, [_Z7col_sumPKiPfii_param_0];
	ld.param.u64 	%rd2, [_Z7col_sumPKiPfii_param_1];
	ld.param.u32 	%r36, [_Z7col_sumPKiPfii_param_2];
	ld.param.u32 	%r37, [_Z7col_sumPKiPfii_param_3];
	cvta.to.global.u64 	%rd1, %rd3;
	mov.u32 	%r38, %ctaid.x;
	mov.u32 	%r39, %ntid.x;
	mov.u32 	%r40, %tid.x;
	mad.lo.s32 	%r1, %r38, %r39, %r40;
	setp.lt.s32 	%p1, %r36, 1;
	mov.f32 	%f6, 0f00000000;
	@%p1 bra 	$L__BB3_14;
	and.b32  	%r2, %r36, 15;
	setp.lt.u32 	%p2, %r36, 16;
	mov.b32 	%r109, 0;
	mov.u32 	%r117, %r109;
	@%p2 bra 	$L__BB3_4;
	and.b32  	%r109, %r36, 2147483632;
	neg.s32 	%r103, %r109;
	shl.b32 	%r5, %r37, 4;
	mov.b32 	%r117, 0;
	mul.wide.s32 	%rd6, %r37, 4;
	mov.u32 	%r102, %r1;
$L__BB3_3:
	.pragma "nounroll";
	mul.wide.s32 	%rd4, %r102, 4;
	add.s64 	%rd5, %rd1, %rd4;
	ld.global.u32 	%r44, [%rd5];
	add.s32 	%r45, %r44, %r117;
	add.s64 	%rd7, %rd5, %rd6;
	ld.global.u32 	%r46, [%rd7];
	add.s32 	%r47, %r46, %r45;
	add.s64 	%rd8, %rd7, %rd6;
	ld.global.u32 	%r48, [%rd8];
	add.s32 	%r49, %r48, %r47;
	add.s64 	%rd9, %rd8, %rd6;
	ld.global.u32 	%r50, [%rd9];
	add.s32 	%r51, %r50, %r49;
	add.s64 	%rd10, %rd9, %rd6;
	ld.global.u32 	%r52, [%rd10];
	add.s32 	%r53, %r52, %r51;
	add.s64 	%rd11, %rd10, %rd6;
	ld.global.u32 	%r54, [%rd11];
	add.s32 	%r55, %r54, %r53;
	add.s64 	%rd12, %rd11, %rd6;
	ld.global.u32 	%r56, [%rd12];
	add.s32 	%r57, %r56, %r55;
	add.s64 	%rd13, %rd12, %rd6;
	ld.global.u32 	%r58, [%rd13];
	add.s32 	%r59, %r58, %r57;
	add.s64 	%rd14, %rd13, %rd6;
	ld.global.u32 	%r60, [%rd14];
	add.s32 	%r61, %r60, %r59;
	add.s64 	%rd15, %rd14, %rd6;
	ld.global.u32 	%r62, [%rd15];
	add.s32 	%r63, %r62, %r61;
	add.s64 	%rd16, %rd15, %rd6;
	ld.global.u32 	%r64, [%rd16];
	add.s32 	%r65, %r64, %r63;
	add.s64 	%rd17, %rd16, %rd6;
	ld.global.u32 	%r66, [%rd17];
	add.s32 	%r67, %r66, %r65;
	add.s64 	%rd18, %rd17, %rd6;
	ld.global.u32 	%r68, [%rd18];
	add.s32 	%r69, %r68, %r67;
	add.s64 	%rd19, %rd18, %rd6;
	ld.global.u32 	%r70, [%rd19];
	add.s32 	%r71, %r70, %r69;
	add.s64 	%rd20, %rd19, %rd6;
	ld.global.u32 	%r72, [%rd20];
	add.s32 	%r73, %r72, %r71;
	add.s64 	%rd21, %rd20, %rd6;
	ld.global.u32 	%r74, [%rd21];
	add.s32 	%r117, %r74, %r73;
	add.s32 	%r103, %r103, 16;
	add.s32 	%r102, %r102, %r5;
	setp.ne.s32 	%p3, %r103, 0;
	@%p3 bra 	$L__BB3_3;
$L__BB3_4:
	setp.eq.s32 	%p4, %r2, 0;
	@%p4 bra 	$L__BB3_13;
	and.b32  	%r15, %r36, 7;
	setp.lt.u32 	%p5, %r2, 8;
	@%p5 bra 	$L__BB3_7;
	mad.lo.s32 	%r76, %r109, %r37, %r1;
	mul.wide.s32 	%rd22, %r76, 4;
	add.s64 	%rd23, %rd1, %rd22;
	ld.global.u32 	%r77, [%rd23];
	add.s32 	%r78, %r77, %r117;
	mul.wide.s32 	%rd24, %r37, 4;
	add.s64 	%rd25, %rd23, %rd24;
	ld.global.u32 	%r79, [%rd25];
	add.s32 	%r80, %r79, %r78;
	add.s64 	%rd26, %rd25, %rd24;
	ld.global.u32 	%r81, [%rd26];
	add.s32 	%r82, %r81, %r80;
	add.s64 	%rd27, %rd26, %rd24;
	ld.global.u32 	%r83, [%rd27];
	add.s32 	%r84, %r83, %r82;
	add.s64 	%rd28, %rd27, %rd24;
	ld.global.u32 	%r85, [%rd28];
	add.s32 	%r86, %r85, %r84;
	add.s64 	%rd29, %rd28, %rd24;
	ld.global.u32 	%r87, [%rd29];
	add.s32 	%r88, %r87, %r86;
	add.s64 	%rd30, %rd29, %rd24;
	ld.global.u32 	%r89, [%rd30];
	add.s32 	%r90, %r89, %r88;
	add.s64 	%rd31, %rd30, %rd24;
	ld.global.u32 	%r91, [%rd31];
	add.s32 	%r117, %r91, %r90;
	add.s32 	%r109, %r109, 8;
$L__BB3_7:
	setp.eq.s32 	%p6, %r15, 0;
	@%p6 bra 	$L__BB3_13;
	and.b32  	%r21, %r36, 3;
	setp.lt.u32 	%p7, %r15, 4;
	@%p7 bra 	$L__BB3_10;
	mad.lo.s32 	%r93, %r109, %r37, %r1;
	mul.wide.s32 	%rd32, %r93, 4;
	add.s64 	%rd33, %rd1, %rd32;
	ld.global.u32 	%r94, [%rd33];
	add.s32 	%r95, %r94, %r117;
	mul.wide.s32 	%rd34, %r37, 4;
	add.s64 	%rd35, %rd33, %rd34;
	ld.global.u32 	%r96, [%rd35];
	add.s32 	%r97, %r96, %r95;
	add.s64 	%rd36, %rd35, %rd34;
	ld.global.u32 	%r98, [%rd36];
	add.s32 	%r99, %r98, %r97;
	add.s64 	%rd37, %rd36, %rd34;
	ld.global.u32 	%r100, [%rd37];
	add.s32 	%r117, %r100, %r99;
	add.s32 	%r109, %r109, 4;
$L__BB3_10:
	setp.eq.s32 	%p8, %r21, 0;
	@%p8 bra 	$L__BB3_13;
	mad.lo.s32 	%r115, %r109, %r37, %r1;
	neg.s32 	%r114, %r21;
$L__BB3_12:
	.pragma "nounroll";
	mul.wide.s32 	%rd38, %r115, 4;
	add.s64 	%rd39, %rd1, %rd38;
	ld.global.u32 	%r101, [%rd39];
	add.s32 	%r117, %r101, %r117;
	add.s32 	%r115, %r115, %r37;
	add.s32 	%r114, %r114, 1;
	setp.ne.s32 	%p9, %r114, 0;
	@%p9 bra 	$L__BB3_12;
$L__BB3_13:
	cvt.rn.f32.s32 	%f6, %r117;
$L__BB3_14:
	cvta.to.global.u64 	%rd40, %rd2;
	cvt.rn.f32.s32 	%f4, %r36;
	div.rn.f32 	%f5, %f6, %f4;
	mul.wide.s32 	%rd41, %r1, 4;
	add.s64 	%rd42, %rd40, %rd41;
	st.global.f32 	[%rd42], %f5;
	ret;

}
	// .globl	_Z7row_sumPKiPfi
.visible .entry _Z7row_sumPKiPfi(
	.param .u64 .ptr .align 1 _Z7row_sumPKiPfi_param_0,
	.param .u64 .ptr .align 1 _Z7row_sumPKiPfi_param_1,
	.param .u32 _Z7row_sumPKiPfi_param_2
)
{
	.reg .pred 	%p<10>;
	.reg .b32 	%r<117>;
	.reg .b32 	%f<7>;
	.reg .b64 	%rd<16>;

	ld.param.u64 	%rd4, [_Z7row_sumPKiPfi_param_0];
	ld.param.u64 	%rd3, [_Z7row_sumPKiPfi_param_1];
	ld.param.u32 	%r36, [_Z7row_sumPKiPfi_param_2];
	cvta.to.global.u64 	%rd1, %rd4;
	mov.u32 	%r37, %ctaid.x;
	mov.u32 	%r38, %ntid.x;
	mov.u32 	%r39, %tid.x;
	mad.lo.s32 	%r1, %r37, %r38, %r39;
	setp.lt.s32 	%p1, %r36, 1;
	mov.f32 	%f6, 0f00000000;
	@%p1 bra 	$L__BB4_14;
	mul.lo.s32 	%r2, %r36, %r1;
	and.b32  	%r3, %r36, 15;
	setp.lt.u32 	%p2, %r36, 16;
	mov.b32 	%r108, 0;
	mov.u32 	%r116, %r108;
	@%p2 bra 	$L__BB4_4;
	and.b32  	%r108, %r36, 2147483632;
	neg.s32 	%r102, %r108;
	add.s64 	%rd2, %rd1, 32;
	mov.b32 	%r116, 0;
	mov.u32 	%r101, %r2;
$L__BB4_3:
	.pragma "nounroll";
	mul.wide.s32 	%rd5, %r101, 4;
	add.s64 	%rd6, %rd2, %rd5;
	ld.global.u32 	%r43, [%rd6+-32];
	add.s32 	%r44, %r43, %r116;
	ld.global.u32 	%r45, [%rd6+-28];
	add.s32 	%r46, %r45, %r44;
	ld.global.u32 	%r47, [%rd6+-24];
	add.s32 	%r48, %r47, %r46;
	ld.global.u32 	%r49, [%rd6+-20];
	add.s32 	%r50, %r49, %r48;
	ld.global.u32 	%r51, [%rd6+-16];
	add.s32 	%r52, %r51, %r50;
	ld.global.u32 	%r53, [%rd6+-12];
	add.s32 	%r54, %r53, %r52;
	ld.global.u32 	%r55, [%rd6+-8];
	add.s32 	%r56, %r55, %r54;
	ld.global.u32 	%r57, [%rd6+-4];
	add.s32 	%r58, %r57, %r56;
	ld.global.u32 	%r59, [%rd6];
	add.s32 	%r60, %r59, %r58;
	ld.global.u32 	%r61, [%rd6+4];
	add.s32 	%r62, %r61, %r60;
	ld.global.u32 	%r63, [%rd6+8];
	add.s32 	%r64, %r63, %r62;
	ld.global.u32 	%r65, [%rd6+12];
	add.s32 	%r66, %r65, %r64;
	ld.global.u32 	%r67, [%rd6+16];
	add.s32 	%r68, %r67, %r66;
	ld.global.u32 	%r69, [%rd6+20];
	add.s32 	%r70, %r69, %r68;
	ld.global.u32 	%r71, [%rd6+24];
	add.s32 	%r72, %r71, %r70;
	ld.global.u32 	%r73, [%rd6+28];
	add.s32 	%r116, %r73, %r72;
	add.s32 	%r102, %r102, 16;
	add.s32 	%r101, %r101, 16;
	setp.ne.s32 	%p3, %r102, 0;
	@%p3 bra 	$L__BB4_3;
$L__BB4_4:
	setp.eq.s32 	%p4, %r3, 0;
	@%p4 bra 	$L__BB4_13;
	and.b32  	%r15, %r36, 7;
	setp.lt.u32 	%p5, %r3, 8;
	@%p5 bra 	$L__BB4_7;
	add.s32 	%r75, %r108, %r2;
	mul.wide.s32 	%rd7, %r75, 4;
	add.s64 	%rd8, %rd1, %rd7;
	ld.global.u32 	%r76, [%rd8];
	add.s32 	%r77, %r76, %r116;
	ld.global.u32 	%r78, [%rd8+4];
	add.s32 	%r79, %r78, %r77;
	ld.global.u32 	%r80, [%rd8+8];
	add.s32 	%r81, %r80, %r79;
	ld.global.u32 	%r82, [%rd8+12];
	add.s32 	%r83, %r82, %r81;
	ld.global.u32 	%r84, [%rd8+16];
	add.s32 	%r85, %r84, %r83;
	ld.global.u32 	%r86, [%rd8+20];
	add.s32 	%r87, %r86, %r85;
	ld.global.u32 	%r88, [%rd8+24];
	add.s32 	%r89, %r88, %r87;
	ld.global.u32 	%r90, [%rd8+28];
	add.s32 	%r116, %r90, %r89;
	add.s32 	%r108, %r108, 8;
$L__BB4_7:
	setp.eq.s32 	%p6, %r15, 0;
	@%p6 bra 	$L__BB4_13;
	and.b32  	%r21, %r36, 3;
	setp.lt.u32 	%p7, %r15, 4;
	@%p7 bra 	$L__BB4_10;
	add.s32 	%r92, %r108, %r2;
	mul.wide.s32 	%rd9, %r92, 4;
	add.s64 	%rd10, %rd1, %rd9;
	ld.global.u32 	%r93, [%rd10];
	add.s32 	%r94, %r93, %r116;
	ld.global.u32 	%r95, [%rd10+4];
	add.s32 	%r96, %r95, %r94;
	ld.global.u32 	%r97, [%rd10+8];
	add.s32 	%r98, %r97, %r96;
	ld.global.u32 	%r99, [%rd10+12];
	add.s32 	%r116, %r99, %r98;
	add.s32 	%r108, %r108, 4;
$L__BB4_10:
	setp.eq.s32 	%p8, %r21, 0;
	@%p8 bra 	$L__BB4_13;
	add.s32 	%r114, %r108, %r2;
	neg.s32 	%r113, %r21;
$L__BB4_12:
	.pragma "nounroll";
	mul.wide.s32 	%rd11, %r114, 4;
	add.s64 	%rd12, %rd1, %rd11;
	ld.global.u32 	%r100, [%rd12];
	add.s32 	%r116, %r100, %r116;
	add.s32 	%r114, %r114, 1;
	add.s32 	%r113, %r113, 1;
	setp.ne.s32 	%p9, %r113, 0;
	@%p9 bra 	$L__BB4_12;
$L__BB4_13:
	cvt.rn.f32.s32 	%f6, %r116;
$L__BB4_14:
	cvta.to.global.u64 	%rd13, %rd3;
	cvt.rn.f32.s32 	%f4, %r36;
	div.rn.f32 	%f5, %f6, %f4;
	mul.wide.s32 	%rd14, %r1, 4;
	add.s64 	%rd15, %rd13, %rd14;
	st.global.f32 	[%rd15], %f5;
	ret;

}


// ===== COMPILED SASS (sm_100) =====

	.target	sm_100

	.elftype	@"ET_EXEC"


//--------------------- .note.nv.tkinfo           --------------------------
	.section	.note.nv.tkinfo,"",@"SHT_NOTE"
	.sectionflags	@"SHF_NOTE_NV_TKINFO"
	.tkinfo
        /*0018*/ 	.word	0x00000002
        /*0030*/ 	.string	""
        /*0030*/ 	.string	"ptxas"
        /*0030*/ 	.string	"Cuda compilation tools, release 13.0, V13.0.88"
        /*0030*/ 	.string	"Build cuda_13.0.r13.0/compiler.36424714_0"
        /*0030*/ 	.string	"-arch sm_100 -m 64 "



//--------------------- .note.nv.cuinfo           --------------------------
	.section	.note.nv.cuinfo,"",@"SHT_NOTE"
	.sectionflags	@"SHF_NOTE_NV_CUINFO"
        /*0018*/ 	.short	0x0002
        /*001a*/ 	.short	0x0064
        /*001c*/ 	.short	0x0082
	.zero		2


//--------------------- .nv.info                  --------------------------
	.section	.nv.info,"",@"SHT_CUDA_INFO"
	.align	4


	//----- nvinfo : EIATTR_REGCOUNT
	.align		4
        /*0000*/ 	.byte	0x04, 0x2f
        /*0002*/ 	.short	(.L_1 - .L_0)
	.align		4
.L_0:
        /*0004*/ 	.word	index@(_Z16parallel_col_sumPKiPfS1_j)
        /*0008*/ 	.word	0x00000020


	//----- nvinfo : EIATTR_FRAME_SIZE
	.align		4
.L_1:
        /*000c*/ 	.byte	0x04, 0x11
        /*000e*/ 	.short	(.L_3 - .L_2)
	.align		4
.L_2:
        /*0010*/ 	.word	index@(_Z16parallel_col_sumPKiPfS1_j)
        /*0014*/ 	.word	0x00000000


	//----- nvinfo : EIATTR_REGCOUNT
	.align		4
.L_3:
        /*0018*/ 	.byte	0x04, 0x2f
        /*001a*/ 	.short	(.L_5 - .L_4)
	.align		4
.L_4:
        /*001c*/ 	.word	index@(_Z9tiled_sumPKiPfS1_ii)
        /*0020*/ 	.word	0x0000001e


	//----- nvinfo : EIATTR_FRAME_SIZE
	.align		4
.L_5:
        /*0024*/ 	.byte	0x04, 0x11
        /*0026*/ 	.short	(.L_7 - .L_6)
	.align		4
.L_6:
        /*0028*/ 	.word	index@($__internal_3_$__cuda_sm3x_div_rn_noftz_f32_slowpath)
        /*002c*/ 	.word	0x00000000


	//----- nvinfo : EIATTR_FRAME_SIZE
	.align		4
.L_7:
        /*0030*/ 	.byte	0x04, 0x11
        /*0032*/ 	.short	(.L_9 - .L_8)
	.align		4
.L_8:
        /*0034*/ 	.word	index@(_Z9tiled_sumPKiPfS1_ii)
        /*0038*/ 	.word	0x00000000


	//----- nvinfo : EIATTR_REGCOUNT
	.align		4
.L_9:
        /*003c*/ 	.byte	0x04, 0x2f
        /*003e*/ 	.short	(.L_11 - .L_10)
	.align		4
.L_10:
        /*0040*/ 	.word	index@(_Z7avg_divPfjj)
        /*0044*/ 	.word	0x00000010


	//----- nvinfo : EIATTR_FRAME_SIZE
	.align		4
.L_11:
        /*0048*/ 	.byte	0x04, 0x11
        /*004a*/ 	.short	(.L_13 - .L_12)
	.align		4
.L_12:
        /*004c*/ 	.word	index@($__internal_2_$__cuda_sm3x_div_rn_noftz_f32_slowpath)
        /*0050*/ 	.word	0x00000000


	//----- nvinfo : EIATTR_FRAME_SIZE
	.align		4
.L_13:
        /*0054*/ 	.byte	0x04, 0x11
        /*0056*/ 	.short	(.L_15 - .L_14)
	.align		4
.L_14:
        /*0058*/ 	.word	index@(_Z7avg_divPfjj)
        /*005c*/ 	.word	0x00000000


	//----- nvinfo : EIATTR_REGCOUNT
	.align		4
.L_15:
        /*0060*/ 	.byte	0x04, 0x2f
        /*0062*/ 	.short	(.L_17 - .L_16)
	.align		4
.L_16:
        /*0064*/ 	.word	index@(_Z7col_sumPKiPfii)
        /*0068*/ 	.word	0x00000020


	//----- nvinfo : EIATTR_FRAME_SIZE
	.align		4
.L_17:
        /*006c*/ 	.byte	0x04, 0x11
        /*006e*/ 	.short	(.L_19 - .L_18)
	.align		4
.L_18:
        /*0070*/ 	.word	index@($__internal_1_$__cuda_sm3x_div_rn_noftz_f32_slowpath)
        /*0074*/ 	.word	0x00000000


	//----- nvinfo : EIATTR_FRAME_SIZE
	.align		4
.L_19:
        /*0078*/ 	.byte	0x04, 0x11
        /*007a*/ 	.short	(.L_21 - .L_20)
	.align		4
.L_20:
        /*007c*/ 	.word	index@(_Z7col_sumPKiPfii)
        /*0080*/ 	.word	0x00000000


	//----- nvinfo : EIATTR_REGCOUNT
	.align		4
.L_21:
        /*0084*/ 	.byte	0x04, 0x2f
        /*0086*/ 	.short	(.L_23 - .L_22)
	.align		4
.L_22:
        /*0088*/ 	.word	index@(_Z7row_sumPKiPfi)
        /*008c*/ 	.word	0x00000019


	//----- nvinfo : EIATTR_FRAME_SIZE
	.align		4
.L_23:
        /*0090*/ 	.byte	0x04, 0x11
        /*0092*/ 	.short	(.L_25 - .L_24)
	.align		4
.L_24:
        /*0094*/ 	.word	index@($__internal_0_$__cuda_sm3x_div_rn_noftz_f32_slowpath)
        /*0098*/ 	.word	0x00000000


	//----- nvinfo : EIATTR_FRAME_SIZE
	.align		4
.L_25:
        /*009c*/ 	.byte	0x04, 0x11
        /*009e*/ 	.short	(.L_27 - .L_26)
	.align		4
.L_26:
        /*00a0*/ 	.word	index@(_Z7row_sumPKiPfi)
        /*00a4*/ 	.word	0x00000000


	//----- nvinfo : EIATTR_MIN_STACK_SIZE
	.align		4
.L_27:
        /*00a8*/ 	.byte	0x04, 0x12
        /*00aa*/ 	.short	(.L_29 - .L_28)
	.align		4
.L_28:
        /*00ac*/ 	.word	index@(_Z7row_sumPKiPfi)
        /*00b0*/ 	.word	0x00000000


	//----- nvinfo : EIATTR_MIN_STACK_SIZE
	.align		4
.L_29:
        /*00b4*/ 	.byte	0x04, 0x12
        /*00b6*/ 	.short	(.L_31 - .L_30)
	.align		4
.L_30:
        /*00b8*/ 	.word	index@(_Z7col_sumPKiPfii)
        /*00bc*/ 	.word	0x00000000


	//----- nvinfo : EIATTR_MIN_STACK_SIZE
	.align		4
.L_31:
        /*00c0*/ 	.byte	0x04, 0x12
        /*00c2*/ 	.short	(.L_33 - .L_32)
	.align		4
.L_32:
        /*00c4*/ 	.word	index@(_Z7avg_divPfjj)
        /*00c8*/ 	.word	0x00000000


	//----- nvinfo : EIATTR_MIN_STACK_SIZE
	.align		4
.L_33:
        /*00cc*/ 	.byte	0x04, 0x12
        /*00ce*/ 	.short	(.L_35 - .L_34)
	.align		4
.L_34:
        /*00d0*/ 	.word	index@(_Z9tiled_sumPKiPfS1_ii)
        /*00d4*/ 	.word	0x00000000


	//----- nvinfo : EIATTR_MIN_STACK_SIZE
	.align		4
.L_35:
        /*00d8*/ 	.byte	0x04, 0x12
        /*00da*/ 	.short	(.L_37 - .L_36)
	.align		4
.L_36:
        /*00dc*/ 	.word	index@(_Z16parallel_col_sumPKiPfS1_j)
        /*00e0*/ 	.word	0x00000000
.L_37:


//--------------------- .nv.compat                --------------------------
	.section	.nv.compat,"",@"SHT_CUDA_COMPAT_INFO"
	.align	4
        /*0000*/ 	.byte	0x02, 0x09, 0x00, 0x00, 0x02, 0x02, 0x01, 0x00, 0x02, 0x05, 0x05, 0x00, 0x03, 0x07, 0x01, 0x01
        /*0010*/ 	.byte	0x02, 0x03, 0x00, 0x00, 0x02, 0x06, 0x01, 0x00, 0x04, 0x0b, 0x08, 0x00, 0x01, 0x00, 0x00, 0x00
        /*0020*/ 	.byte	0x00, 0x00, 0x00, 0x00


//--------------------- .nv.info._Z7row_sumPKiPfi --------------------------
	.section	.nv.info._Z7row_sumPKiPfi,"",@"SHT_CUDA_INFO"
	.sectionflags	@""
	.align	4


	//----- nvinfo : EIATTR_CUDA_API_VERSION
	.align		4
        /*0000*/ 	.byte	0x04, 0x37
        /*0002*/ 	.short	(.L_39 - .L_38)
.L_38:
        /*0004*/ 	.word	0x00000082


	//----- nvinfo : EIATTR_KPARAM_INFO
	.align		4
.L_39:
        /*0008*/ 	.byte	0x04, 0x17
        /*000a*/ 	.short	(.L_41 - .L_40)
.L_40:
        /*000c*/ 	.word	0x00000000
        /*0010*/ 	.short	0x0002
        /*0012*/ 	.short	0x0010
        /*0014*/ 	.byte	0x00, 0xf0, 0x11, 0x00


	//----- nvinfo : EIATTR_KPARAM_INFO
	.align		4
.L_41:
        /*0018*/ 	.byte	0x04, 0x17
        /*001a*/ 	.short	(.L_43 - .L_42)
.L_42:
        /*001c*/ 	.word	0x00000000
        /*0020*/ 	.short	0x0001
        /*0022*/ 	.short	0x0008
        /*0024*/ 	.byte	0x00, 0xf5, 0x21, 0x00


	//----- nvinfo : EIATTR_KPARAM_INFO
	.align		4
.L_43:
        /*0028*/ 	.byte	0x04, 0x17
        /*002a*/ 	.short	(.L_45 - .L_44)
.L_44:
        /*002c*/ 	.word	0x00000000
        /*0030*/ 	.short	0x0000
        /*0032*/ 	.short	0x0000
        /*0034*/ 	.byte	0x00, 0xf5, 0x21, 0x00


	//----- nvinfo : EIATTR_SPARSE_MMA_MASK
	.align		4
.L_45:
        /*0038*/ 	.byte	0x03, 0x50
        /*003a*/ 	.short	0x0000


	//----- nvinfo : EIATTR_MAXREG_COUNT
	.align		4
        /*003c*/ 	.byte	0x03, 0x1b
        /*003e*/ 	.short	0x00ff


	//----- nvinfo : EIATTR_MERCURY_ISA_VERSION
	.align		4
        /*0040*/ 	.byte	0x03, 0x5f
        /*0042*/ 	.short	0x0101


	//----- nvinfo : EIATTR_VRC_CTA_INIT_COUNT
	.align		4
        /*0044*/ 	.byte	0x02, 0x4a
	.zero		1
	.zero		1


	//----- nvinfo : EIATTR_EXIT_INSTR_OFFSETS
	.align		4
        /*0048*/ 	.byte	0x04, 0x1c
        /*004a*/ 	.short	(.L_47 - .L_46)


	//   ....[0]....
.L_46:
        /*004c*/ 	.word	0x00000780


	//----- nvinfo : EIATTR_CRS_STACK_SIZE
	.align		4
.L_47:
        /*0050*/ 	.byte	0x04, 0x1e
        /*0052*/ 	.short	(.L_49 - .L_48)
.L_48:
        /*0054*/ 	.word	0x00000000


	//----- nvinfo : EIATTR_CBANK_PARAM_SIZE
	.align		4
.L_49:
        /*0058*/ 	.byte	0x03, 0x19
        /*005a*/ 	.short	0x0014


	//----- nvinfo : EIATTR_PARAM_CBANK
	.align		4
        /*005c*/ 	.byte	0x04, 0x0a
        /*005e*/ 	.short	(.L_51 - .L_50)
	.align		4
.L_50:
        /*0060*/ 	.word	index@(.nv.constant0._Z7row_sumPKiPfi)
        /*0064*/ 	.short	0x0380
        /*0066*/ 	.short	0x0014


	//----- nvinfo : EIATTR_SW_WAR
	.align		4
.L_51:
        /*0068*/ 	.byte	0x04, 0x36
        /*006a*/ 	.short	(.L_53 - .L_52)
.L_52:
        /*006c*/ 	.word	0x00000008
.L_53:


//--------------------- .nv.info._Z7col_sumPKiPfii --------------------------
	.section	.nv.info._Z7col_sumPKiPfii,"",@"SHT_CUDA_INFO"
	.sectionflags	@""
	.align	4


	//----- nvinfo : EIATTR_CUDA_API_VERSION
	.align		4
        /*0000*/ 	.byte	0x04, 0x37
        /*0002*/ 	.short	(.L_55 - .L_54)
.L_54:
        /*0004*/ 	.word	0x00000082


	//----- nvinfo : EIATTR_KPARAM_INFO
	.align		4
.L_55:
        /*0008*/ 	.byte	0x04, 0x17
        /*000a*/ 	.short	(.L_57 - .L_56)
.L_56:
        /*000c*/ 	.word	0x00000000
        /*0010*/ 	.short	0x0003
        /*0012*/ 	.short	0x0014
        /*0014*/ 	.byte	0x00, 0xf0, 0x11, 0x00


	//----- nvinfo : EIATTR_KPARAM_INFO
	.align		4
.L_57:
        /*0018*/ 	.byte	0x04, 0x17
        /*001a*/ 	.short	(.L_59 - .L_58)
.L_58:
        /*001c*/ 	.word	0x00000000
        /*0020*/ 	.short	0x0002
        /*0022*/ 	.short	0x0010
        /*0024*/ 	.byte	0x00, 0xf0, 0x11, 0x00


	//----- nvinfo : EIATTR_KPARAM_INFO
	.align		4
.L_59:
        /*0028*/ 	.byte	0x04, 0x17
        /*002a*/ 	.short	(.L_61 - .L_60)
.L_60:
        /*002c*/ 	.word	0x00000000
        /*0030*/ 	.short	0x0001
        /*0032*/ 	.short	0x0008
        /*0034*/ 	.byte	0x00, 0xf5, 0x21, 0x00


	//----- nvinfo : EIATTR_KPARAM_INFO
	.align		4
.L_61:
        /*0038*/ 	.byte	0x04, 0x17
        /*003a*/ 	.short	(.L_63 - .L_62)
.L_62:
        /*003c*/ 	.word	0x00000000
        /*0040*/ 	.short	0x0000
        /*0042*/ 	.short	0x0000
        /*0044*/ 	.byte	0x00, 0xf5, 0x21, 0x00


	//----- nvinfo : EIATTR_SPARSE_MMA_MASK
	.align		4
.L_63:
        /*0048*/ 	.byte	0x03, 0x50
        /*004a*/ 	.short	0x0000


	//----- nvinfo : EIATTR_MAXREG_COUNT
	.align		4
        /*004c*/ 	.byte	0x03, 0x1b
        /*004e*/ 	.short	0x00ff


	//----- nvinfo : EIATTR_MERCURY_ISA_VERSION
	.align		4
        /*0050*/ 	.byte	0x03, 0x5f
        /*0052*/ 	.short	0x0101


	//----- nvinfo : EIATTR_VRC_CTA_INIT_COUNT
	.align		4
        /*0054*/ 	.byte	0x02, 0x4a
	.zero		1
	.zero		1


	//----- nvinfo : EIATTR_EXIT_INSTR_OFFSETS
	.align		4
        /*0058*/ 	.byte	0x04, 0x1c
        /*005a*/ 	.short	(.L_65 - .L_64)


	//   ....[0]....
.L_64:
        /*005c*/ 	.word	0x00000900


	//----- nvinfo : EIATTR_CRS_STACK_SIZE
	.align		4
.L_65:
        /*0060*/ 	.byte	0x04, 0x1e
        /*0062*/ 	.short	(.L_67 - .L_66)
.L_66:
        /*0064*/ 	.word	0x00000000


	//----- nvinfo : EIATTR_CBANK_PARAM_SIZE
	.align		4
.L_67:
        /*0068*/ 	.byte	0x03, 0x19
        /*006a*/ 	.short	0x0018


	//----- nvinfo : EIATTR_PARAM_CBANK
	.align		4
        /*006c*/ 	.byte	0x04, 0x0a
        /*006e*/ 	.short	(.L_69 - .L_68)
	.align		4
.L_68:
        /*0070*/ 	.word	index@(.nv.constant0._Z7col_sumPKiPfii)
        /*0074*/ 	.short	0x0380
        /*0076*/ 	.short	0x0018


	//----- nvinfo : EIATTR_SW_WAR
	.align		4
.L_69:
        /*0078*/ 	.byte	0x04, 0x36
        /*007a*/ 	.short	(.L_71 - .L_70)
.L_70:
        /*007c*/ 	.word	0x00000008
.L_71:


//--------------------- .nv.info._Z7avg_divPfjj   --------------------------
	.section	.nv.info._Z7avg_divPfjj,"",@"SHT_CUDA_INFO"
	.sectionflags	@""
	.align	4


	//----- nvinfo : EIATTR_CUDA_API_VERSION
	.align		4
        /*0000*/ 	.byte	0x04, 0x37
        /*0002*/ 	.short	(.L_73 - .L_72)
.L_72:
        /*0004*/ 	.word	0x00000082


	//----- nvinfo : EIATTR_KPARAM_INFO
	.align		4
.L_73:
        /*0008*/ 	.byte	0x04, 0x17
        /*000a*/ 	.short	(.L_75 - .L_74)
.L_74:
        /*000c*/ 	.word	0x00000000
        /*0010*/ 	.short	0x0002
        /*0012*/ 	.short	0x000c
        /*0014*/ 	.byte	0x00, 0xf0, 0x11, 0x00


	//----- nvinfo : EIATTR_KPARAM_INFO
	.align		4
.L_75:
        /*0018*/ 	.byte	0x04, 0x17
        /*001a*/ 	.short	(.L_77 - .L_76)
.L_76:
        /*001c*/ 	.word	0x00000000
        /*0020*/ 	.short	0x0001
        /*0022*/ 	.short	0x0008
        /*0024*/ 	.byte	0x00, 0xf0, 0x11, 0x00


	//----- nvinfo : EIATTR_KPARAM_INFO
	.align		4
.L_77:
        /*0028*/ 	.byte	0x04, 0x17
        /*002a*/ 	.short	(.L_79 - .L_78)
.L_78:
        /*002c*/ 	.word	0x00000000
        /*0030*/ 	.short	0x0000
        /*0032*/ 	.short	0x0000
        /*0034*/ 	.byte	0x00, 0xf5, 0x21, 0x00


	//----- nvinfo : EIATTR_SPARSE_MMA_MASK
	.align		4
.L_79:
        /*0038*/ 	.byte	0x03, 0x50
        /*003a*/ 	.short	0x0000


	//----- nvinfo : EIATTR_MAXREG_COUNT
	.align		4
        /*003c*/ 	.byte	0x03, 0x1b
        /*003e*/ 	.short	0x00ff


	//----- nvinfo : EIATTR_MERCURY_ISA_VERSION
	.align		4
        /*0040*/ 	.byte	0x03, 0x5f
        /*0042*/ 	.short	0x0101


	//----- nvinfo : EIATTR_VRC_CTA_INIT_COUNT
	.align		4
        /*0044*/ 	.byte	0x02, 0x4a
	.zero		1
	.zero		1


	//----- nvinfo : EIATTR_EXIT_INSTR_OFFSETS
	.align		4
        /*0048*/ 	.byte	0x04, 0x1c
        /*004a*/ 	.short	(.L_81 - .L_80)


	//   ....[0]....
.L_80:
        /*004c*/ 	.word	0x00000190


	//----- nvinfo : EIATTR_CRS_STACK_SIZE
	.align		4
.L_81:
        /*0050*/ 	.byte	0x04, 0x1e
        /*0052*/ 	.short	(.L_83 - .L_82)
.L_82:
        /*0054*/ 	.word	0x00000000


	//----- nvinfo : EIATTR_CBANK_PARAM_SIZE
	.align		4
.L_83:
        /*0058*/ 	.byte	0x03, 0x19
        /*005a*/ 	.short	0x0010


	//----- nvinfo : EIATTR_PARAM_CBANK
	.align		4
        /*005c*/ 	.byte	0x04, 0x0a
        /*005e*/ 	.short	(.L_85 - .L_84)
	.align		4
.L_84:
        /*0060*/ 	.word	index@(.nv.constant0._Z7avg_divPfjj)
        /*0064*/ 	.short	0x0380
        /*0066*/ 	.short	0x0010


	//----- nvinfo : EIATTR_SW_WAR
	.align		4
.L_85:
        /*0068*/ 	.byte	0x04, 0x36
        /*006a*/ 	.short	(.L_87 - .L_86)
.L_86:
        /*006c*/ 	.word	0x00000008
.L_87:


//--------------------- .nv.info._Z9tiled_sumPKiPfS1_ii --------------------------
	.section	.nv.info._Z9tiled_sumPKiPfS1_ii,"",@"SHT_CUDA_INFO"
	.sectionflags	@""
	.align	4


	//----- nvinfo : EIATTR_CUDA_API_VERSION
	.align		4
        /*0000*/ 	.byte	0x04, 0x37
        /*0002*/ 	.short	(.L_89 - .L_88)
.L_88:
        /*0004*/ 	.word	0x00000082


	//----- nvinfo : EIATTR_KPARAM_INFO
	.align		4
.L_89:
        /*0008*/ 	.byte	0x04, 0x17
        /*000a*/ 	.short	(.L_91 - .L_90)
.L_90:
        /*000c*/ 	.word	0x00000000
        /*0010*/ 	.short	0x0004
        /*0012*/ 	.short	0x001c
        /*0014*/ 	.byte	0x00, 0xf0, 0x11, 0x00


	//----- nvinfo : EIATTR_KPARAM_INFO
	.align		4
.L_91:
        /*0018*/ 	.byte	0x04, 0x17
        /*001a*/ 	.short	(.L_93 - .L_92)
.L_92:
        /*001c*/ 	.word	0x00000000
        /*0020*/ 	.short	0x0003
        /*0022*/ 	.short	0x0018
        /*0024*/ 	.byte	0x00, 0xf0, 0x11, 0x00


	//----- nvinfo : EIATTR_KPARAM_INFO
	.align		4
.L_93:
        /*0028*/ 	.byte	0x04, 0x17
        /*002a*/ 	.short	(.L_95 - .L_94)
.L_94:
        /*002c*/ 	.word	0x00000000
        /*0030*/ 	.short	0x0002
        /*0032*/ 	.short	0x0010
        /*0034*/ 	.byte	0x00, 0xf5, 0x21, 0x00


	//----- nvinfo : EIATTR_KPARAM_INFO
	.align		4
.L_95:
        /*0038*/ 	.byte	0x04, 0x17
        /*003a*/ 	.short	(.L_97 - .L_96)
.L_96:
        /*003c*/ 	.word	0x00000000
        /*0040*/ 	.short	0x0001
        /*0042*/ 	.short	0x0008
        /*0044*/ 	.byte	0x00, 0xf5, 0x21, 0x00


	//----- nvinfo : EIATTR_KPARAM_INFO
	.align		4
.L_97:
        /*0048*/ 	.byte	0x04, 0x17
        /*004a*/ 	.short	(.L_99 - .L_98)
.L_98:
        /*004c*/ 	.word	0x00000000
        /*0050*/ 	.short	0x0000
        /*0052*/ 	.short	0x0000
        /*0054*/ 	.byte	0x00, 0xf5, 0x21, 0x00


	//----- nvinfo : EIATTR_SPARSE_MMA_MASK
	.align		4
.L_99:
        /*0058*/ 	.byte	0x03, 0x50
        /*005a*/ 	.short	0x0000


	//----- nvinfo : EIATTR_MAXREG_COUNT
	.align		4
        /*005c*/ 	.byte	0x03, 0x1b
        /*005e*/ 	.short	0x00ff


	//----- nvinfo : EIATTR_NUM_BARRIERS
	.align		4
        /*0060*/ 	.byte	0x02, 0x4c
        /*0062*/ 	.byte	0x01
	.zero		1


	//----- nvinfo : EIATTR_MERCURY_ISA_VERSION
	.align		4
        /*0064*/ 	.byte	0x03, 0x5f
        /*0066*/ 	.short	0x0101


	//----- nvinfo : EIATTR_VRC_CTA_INIT_COUNT
	.align		4
        /*0068*/ 	.byte	0x02, 0x4a
	.zero		1
	.zero		1


	//----- nvinfo : EIATTR_EXIT_INSTR_OFFSETS
	.align		4
        /*006c*/ 	.byte	0x04, 0x1c
        /*006e*/ 	.short	(.L_101 - .L_100)


	//   ....[0]....
.L_100:
        /*0070*/ 	.word	0x000006f0


	//----- nvinfo : EIATTR_CRS_STACK_SIZE
	.align		4
.L_101:
        /*0074*/ 	.byte	0x04, 0x1e
        /*0076*/ 	.short	(.L_103 - .L_102)
.L_102:
        /*0078*/ 	.word	0x00000000


	//----- nvinfo : EIATTR_CBANK_PARAM_SIZE
	.align		4
.L_103:
        /*007c*/ 	.byte	0x03, 0x19
        /*007e*/ 	.short	0x0020


	//----- nvinfo : EIATTR_PARAM_CBANK
	.align		4
        /*0080*/ 	.byte	0x04, 0x0a
        /*0082*/ 	.short	(.L_105 - .L_104)
	.align		4
.L_104:
        /*0084*/ 	.word	index@(.nv.constant0._Z9tiled_sumPKiPfS1_ii)
        /*0088*/ 	.short	0x0380
        /*008a*/ 	.short	0x0020


	//----- nvinfo : EIATTR_SW_WAR
	.align		4
.L_105:
        /*008c*/ 	.byte	0x04, 0x36
        /*008e*/ 	.short	(.L_107 - .L_106)
.L_106:
        /*0090*/ 	.word	0x00000008
.L_107:


//--------------------- .nv.info._Z16parallel_col_sumPKiPfS1_j --------------------------
	.section	.nv.info._Z16parallel_col_sumPKiPfS1_j,"",@"SHT_CUDA_INFO"
	.sectionflags	@""
	.align	4


	//----- nvinfo : EIATTR_CUDA_API_VERSION
	.align		4
        /*0000*/ 	.byte	0x04, 0x37
        /*0002*/ 	.short	(.L_109 - .L_108)
.L_108:
        /*0004*/ 	.word	0x00000082


	//----- nvinfo : EIATTR_KPARAM_INFO
	.align		4
.L_109:
        /*0008*/ 	.byte	0x04, 0x17
        /*000a*/ 	.short	(.L_111 - .L_110)
.L_110:
        /*000c*/ 	.word	0x00000000
        /*0010*/ 	.short	0x0003
        /*0012*/ 	.short	0x0018
        /*0014*/ 	.byte	0x00, 0xf0, 0x11, 0x00


	//----- nvinfo : EIATTR_KPARAM_INFO
	.align		4
.L_111:
        /*0018*/ 	.byte	0x04, 0x17
        /*001a*/ 	.short	(.L_113 - .L_112)
.L_112:
        /*001c*/ 	.word	0x00000000
        /*0020*/ 	.short	0x0002
        /*0022*/ 	.short	0x0010
        /*0024*/ 	.byte	0x00, 0xf5, 0x21, 0x00


	//----- nvinfo : EIATTR_KPARAM_INFO
	.align		4
.L_113:
        /*0028*/ 	.byte	0x04, 0x17
        /*002a*/ 	.short	(.L_115 - .L_114)
.L_114:
        /*002c*/ 	.word	0x00000000
        /*0030*/ 	.short	0x0001
        /*0032*/ 	.short	0x0008
        /*0034*/ 	.byte	0x00, 0xf5, 0x21, 0x00


	//----- nvinfo : EIATTR_KPARAM_INFO
	.align		4
.L_115:
        /*0038*/ 	.byte	0x04, 0x17
        /*003a*/ 	.short	(.L_117 - .L_116)
.L_116:
        /*003c*/ 	.word	0x00000000
        /*0040*/ 	.short	0x0000
        /*0042*/ 	.short	0x0000
        /*0044*/ 	.byte	0x00, 0xf5, 0x21, 0x00


	//----- nvinfo : EIATTR_SPARSE_MMA_MASK
	.align		4
.L_117:
        /*0048*/ 	.byte	0x03, 0x50
        /*004a*/ 	.short	0x0000


	//----- nvinfo : EIATTR_MAXREG_COUNT
	.align		4
        /*004c*/ 	.byte	0x03, 0x1b
        /*004e*/ 	.short	0x00ff


	//----- nvinfo : EIATTR_NUM_BARRIERS
	.align		4
        /*0050*/ 	.byte	0x02, 0x4c
        /*0052*/ 	.byte	0x01
	.zero		1


	//----- nvinfo : EIATTR_MERCURY_ISA_VERSION
	.align		4
        /*0054*/ 	.byte	0x03, 0x5f
        /*0056*/ 	.short	0x0101


	//----- nvinfo : EIATTR_INT_WARP_WIDE_INSTR_OFFSETS
	.align		4
        /*0058*/ 	.byte	0x04, 0x31
        /*005a*/ 	.short	(.L_119 - .L_118)


	//   ....[0]....
.L_118:
        /*005c*/ 	.word	0x00000330


	//   ....[1]....
        /*0060*/ 	.word	0x000004f0


	//----- nvinfo : EIATTR_VRC_CTA_INIT_COUNT
	.align		4
.L_119:
        /*0064*/ 	.byte	0x02, 0x4a
	.zero		1
	.zero		1


	//----- nvinfo : EIATTR_EXIT_INSTR_OFFSETS
	.align		4
        /*0068*/ 	.byte	0x04, 0x1c
        /*006a*/ 	.short	(.L_121 - .L_120)


	//   ....[0]....
.L_120:
        /*006c*/ 	.word	0x00000810


	//----- nvinfo : EIATTR_CRS_STACK_SIZE
	.align		4
.L_121:
        /*0070*/ 	.byte	0x04, 0x1e
        /*0072*/ 	.short	(.L_123 - .L_122)
.L_122:
        /*0074*/ 	.word	0x00000000


	//----- nvinfo : EIATTR_CBANK_PARAM_SIZE
	.align		4
.L_123:
        /*0078*/ 	.byte	0x03, 0x19
        /*007a*/ 	.short	0x001c


	//----- nvinfo : EIATTR_PARAM_CBANK
	.align		4
        /*007c*/ 	.byte	0x04, 0x0a
        /*007e*/ 	.short	(.L_125 - .L_124)
	.align		4
.L_124:
        /*0080*/ 	.word	index@(.nv.constant0._Z16parallel_col_sumPKiPfS1_j)
        /*0084*/ 	.short	0x0380
        /*0086*/ 	.short	0x001c


	//----- nvinfo : EIATTR_SW_WAR
	.align		4
.L_125:
        /*0088*/ 	.byte	0x04, 0x36
        /*008a*/ 	.short	(.L_127 - .L_126)
.L_126:
        /*008c*/ 	.word	0x00000008
.L_127:


//--------------------- .nv.callgraph             --------------------------
	.section	.nv.callgraph,"",@"SHT_CUDA_CALLGRAPH"
	.align	4
	.sectionentsize	8
	.align		4
        /*0000*/ 	.word	0x00000000
	.align		4
        /*0004*/ 	.word	0xffffffff
	.align		4
        /*0008*/ 	.word	0x00000000
	.align		4
        /*000c*/ 	.word	0xfffffffe
	.align		4
        /*0010*/ 	.word	0x00000000
	.align		4
        /*0014*/ 	.word	0xfffffffd
	.align		4
        /*0018*/ 	.word	0x00000000
	.align		4
        /*001c*/ 	.word	0xfffffffc


//--------------------- .text._Z7row_sumPKiPfi    --------------------------
	.section	.text._Z7row_sumPKiPfi,"ax",@progbits
	.align	128
        .global         _Z7row_sumPKiPfi
        .type           _Z7row_sumPKiPfi,@function
        .size           _Z7row_sumPKiPfi,(.L_x_78 - _Z7row_sumPKiPfi)
        .other          _Z7row_sumPKiPfi,@"STO_CUDA_ENTRY STV_DEFAULT"
_Z7row_sumPKiPfi:
.text._Z7row_sumPKiPfi:
[----:B------:R-:W-:Y:S01]  /*0000*/  LDC R1, c[0x0][0x37c] ;  /* 0x0000df00ff017b82 */ /* 0x000fe20000000800 */
[----:B------:R-:W0:Y:S01]  /*0010*/  S2R R3, SR_TID.X ;  /* 0x0000000000037919 */ /* 0x000e220000002100 */
[----:B------:R-:W1:Y:S06]  /*0020*/  LDCU UR12, c[0x0][0x390] ;  /* 0x00007200ff0c77ac */ /* 0x000e6c0008000800 */
[----:B------:R-:W0:Y:S01]  /*0030*/  S2UR UR4, SR_CTAID.X ;  /* 0x00000000000479c3 */ /* 0x000e220000002500 */
[----:B------:R-:W2:Y:S07]  /*0040*/  LDCU.64 UR10, c[0x0][0x358] ;  /* 0x00006b00ff0a77ac */ /* 0x000eae0008000a00 */
[----:B------:R-:W0:Y:S01]  /*0050*/  LDC R2, c[0x0][0x360] ;  /* 0x0000d800ff027b82 */ /* 0x000e220000000800 */
[----:B-1----:R-:W-:Y:S01]  /*0060*/  UISETP.GE.AND UP0, UPT, UR12, 0x1, UPT ;  /* 0x000000010c00788c */ /* 0x002fe2000bf06270 */
[----:B0-----:R-:W-:-:S02]  /*0070*/  IMAD R2, R2, UR4, R3 ;  /* 0x0000000402027c24 */ /* 0x001fc4000f8e0203 */
[----:B------:R-:W-:-:S06]  /*0080*/  IMAD.MOV.U32 R3, RZ, RZ, RZ ;  /* 0x000000ffff037224 */ /* 0x000fcc00078e00ff */
[----:B--2---:R-:W-:Y:S05]  /*0090*/  BRA.U !UP0, `(.L_x_0) ;  /* 0x0000000508747547 */ /* 0x004fea000b800000 */
[----:B------:R-:W-:Y:S02]  /*00a0*/  UISETP.GE.U32.AND UP1, UPT, UR12, 0x10, UPT ;  /* 0x000000100c00788c */ /* 0x000fe4000bf26070 */
[----:B------:R-:W-:Y:S01]  /*00b0*/  IMAD R0, R2, UR12, RZ ;  /* 0x0000000c02007c24 */ /* 0x000fe2000f8e02ff */
[----:B------:R-:W-:Y:S01]  /*00c0*/  ULOP3.LUT UR8, UR12, 0xf, URZ, 0xc0, !UPT ;  /* 0x0000000f0c087892 */ /* 0x000fe2000f8ec0ff */
[----:B------:R-:W-:Y:S01]  /*00d0*/  IMAD.MOV.U32 R3, RZ, RZ, RZ ;  /* 0x000000ffff037224 */ /* 0x000fe200078e00ff */
[----:B------:R-:W-:Y:S02]  /*00e0*/  UMOV UR4, URZ ;  /* 0x000000ff00047c82 */ /* 0x000fe40008000000 */
[----:B------:R-:W-:Y:S02]  /*00f0*/  UISETP.NE.AND UP0, UPT, UR8, URZ, UPT ;  /* 0x000000ff0800728c */ /* 0x000fe4000bf05270 */
[----:B------:R-:W-:Y:S09]  /*0100*/  BRA.U !UP1, `(.L_x_1) ;  /* 0x0000000109987547 */ /* 0x000ff2000b800000 */
[----:B------:R-:W0:Y:S01]  /*0110*/  LDCU.64 UR6, c[0x0][0x380] ;  /* 0x00007000ff0677ac */ /* 0x000e220008000a00 */
[----:B------:R-:W-:Y:S02]  /*0120*/  IMAD.MOV.U32 R3, RZ, RZ, RZ ;  /* 0x000000ffff037224 */ /* 0x000fe400078e00ff */
[----:B------:R-:W-:Y:S01]  /*0130*/  IMAD.MOV.U32 R6, RZ, RZ, R0 ;  /* 0x000000ffff067224 */ /* 0x000fe200078e0000 */
[----:B------:R-:W-:-:S04]  /*0140*/  ULOP3.LUT UR4, UR12, 0x7ffffff0, URZ, 0xc0, !UPT ;  /* 0x7ffffff00c047892 */ /* 0x000fc8000f8ec0ff */
[----:B------:R-:W-:Y:S02]  /*0150*/  UIADD3 UR9, UPT, UPT, -UR4, URZ, URZ ;  /* 0x000000ff04097290 */ /* 0x000fe4000fffe1ff */
[----:B0-----:R-:W-:-:S04]  /*0160*/  UIADD3 UR5, UP1, UPT, UR6, 0x20, URZ ;  /* 0x0000002006057890 */ /* 0x001fc8000ff3e0ff */
[----:B------:R-:W-:-:S12]  /*0170*/  UIADD3.X UR6, UPT, UPT, URZ, UR7, URZ, UP1, !UPT ;  /* 0x00000007ff067290 */ /* 0x000fd80008ffe4ff */
.L_x_2:
[----:B------:R-:W-:Y:S02]  /*0180*/  IMAD.U32 R4, RZ, RZ, UR5 ;  /* 0x00000005ff047e24 */ /* 0x000fe4000f8e00ff */
[----:B------:R-:W-:Y:S02]  /*0190*/  IMAD.U32 R5, RZ, RZ, UR6 ;  /* 0x00000006ff057e24 */ /* 0x000fe4000f8e00ff */
[----:B------:R-:W-:-:S05]  /*01a0*/  IMAD.WIDE R4, R6, 0x4, R4 ;  /* 0x0000000406047825 */ /* 0x000fca00078e0204 */
[----:B------:R-:W2:Y:S04]  /*01b0*/  LDG.E R8, desc[UR10][R4.64+-0x20] ;  /* 0xffffe00a04087981 */ /* 0x000ea8000c1e1900 */
[----:B------:R-:W2:Y:S04]  /*01c0*/  LDG.E R7, desc[UR10][R4.64+-0x1c] ;  /* 0xffffe40a04077981 */ /* 0x000ea8000c1e1900 */
[----:B------:R-:W3:Y:S04]  /*01d0*/  LDG.E R10, desc[UR10][R4.64+-0x18] ;  /* 0xffffe80a040a7981 */ /* 0x000ee8000c1e1900 */
[----:B------:R-:W3:Y:S04]  /*01e0*/  LDG.E R9, desc[UR10][R4.64+-0x14] ;  /* 0xffffec0a04097981 */ /* 0x000ee8000c1e1900 */
[----:B------:R-:W4:Y:S04]  /*01f0*/  LDG.E R12, desc[UR10][R4.64+-0x10] ;  /* 0xfffff00a040c7981 */ /* 0x000f28000c1e1900 */
[----:B------:R-:W4:Y:S04]  /*0200*/  LDG.E R11, desc[UR10][R4.64+-0xc] ;  /* 0xfffff40a040b7981 */ /* 0x000f28000c1e1900 */
[----:B------:R-:W5:Y:S04]  /*0210*/  LDG.E R14, desc[UR10][R4.64+-0x8] ;  /* 0xfffff80a040e7981 */ /* 0x000f68000c1e1900 */
        /* <DEDUP_REMOVED lines=8> */
[----:B------:R-:W5:Y:S01]  /*02a0*/  LDG.E R21, desc[UR10][R4.64+0x1c] ;  /* 0x00001c0a04157981 */ /* 0x000f62000c1e1900 */
[----:B------:R-:W-:Y:S01]  /*02b0*/  UIADD3 UR9, UPT, UPT, UR9, 0x10, URZ ;  /* 0x0000001009097890 */ /* 0x000fe2000fffe0ff */
[----:B------:R-:W-:-:S03]  /*02c0*/  VIADD R6, R6, 0x10 ;  /* 0x0000001006067836 */ /* 0x000fc60000000000 */
[----:B------:R-:W-:Y:S01]  /*02d0*/  UISETP.NE.AND UP1, UPT, UR9, URZ, UPT ;  /* 0x000000ff0900728c */ /* 0x000fe2000bf25270 */
[----:B--2---:R-:W-:-:S04]  /*02e0*/  IADD3 R7, PT, PT, R7, R8, R3 ;  /* 0x0000000807077210 */ /* 0x004fc80007ffe003 */
[----:B---3--:R-:W-:-:S04]  /*02f0*/  IADD3 R7, PT, PT, R9, R10, R7 ;  /* 0x0000000a09077210 */ /* 0x008fc80007ffe007 */
[----:B----4-:R-:W-:-:S04]  /*0300*/  IADD3 R7, PT, PT, R11, R12, R7 ;  /* 0x0000000c0b077210 */ /* 0x010fc80007ffe007 */
[----:B-----5:R-:W-:-:S04]  /*0310*/  IADD3 R7, PT, PT, R13, R14, R7 ;  /* 0x0000000e0d077210 */ /* 0x020fc80007ffe007 */
[----:B------:R-:W-:-:S04]  /*0320*/  IADD3 R7, PT, PT, R15, R16, R7 ;  /* 0x000000100f077210 */ /* 0x000fc80007ffe007 */
[----:B------:R-:W-:-:S04]  /*0330*/  IADD3 R7, PT, PT, R17, R18, R7 ;  /* 0x0000001211077210 */ /* 0x000fc80007ffe007 */
[----:B------:R-:W-:-:S04]  /*0340*/  IADD3 R7, PT, PT, R19, R20, R7 ;  /* 0x0000001413077210 */ /* 0x000fc80007ffe007 */
[----:B------:R-:W-:Y:S01]  /*0350*/  IADD3 R3, PT, PT, R21, R22, R7 ;  /* 0x0000001615037210 */ /* 0x000fe20007ffe007 */
[----:B------:R-:W-:Y:S06]  /*0360*/  BRA.U UP1, `(.L_x_2) ;  /* 0xfffffffd01847547 */ /* 0x000fec000b83ffff */
.L_x_1:
[----:B------:R-:W-:Y:S05]  /*0370*/  BRA.U !UP0, `(.L_x_3) ;  /* 0x0000000108b87547 */ /* 0x000fea000b800000 */
[----:B------:R-:W-:Y:S02]  /*0380*/  UISETP.GE.U32.AND UP0, UPT, UR8, 0x8, UPT ;  /* 0x000000080800788c */ /* 0x000fe4000bf06070 */
[----:B------:R-:W-:-:S04]  /*0390*/  ULOP3.LUT UR6, UR12, 0x7, URZ, 0xc0, !UPT ;  /* 0x000000070c067892 */ /* 0x000fc8000f8ec0ff */
[----:B------:R-:W-:-:S03]  /*03a0*/  UISETP.NE.AND UP1, UPT, UR6, URZ, UPT ;  /* 0x000000ff0600728c */ /* 0x000fc6000bf25270 */
[----:B------:R-:W-:Y:S08]  /*03b0*/  BRA.U !UP0, `(.L_x_4) ;  /* 0x0000000108407547 */ /* 0x000ff0000b800000 */
[----:B------:R-:W0:Y:S01]  /*03c0*/  LDC.64 R4, c[0x0][0x380] ;  /* 0x0000e000ff047b82 */ /* 0x000e220000000a00 */
[----:B------:R-:W-:-:S04]  /*03d0*/  VIADD R7, R0, UR4 ;  /* 0x0000000400077c36 */ /* 0x000fc80008000000 */
[----:B0-----:R-:W-:-:S05]  /*03e0*/  IMAD.WIDE R4, R7, 0x4, R4 ;  /* 0x0000000407047825 */ /* 0x001fca00078e0204 */
[----:B------:R-:W2:Y:S04]  /*03f0*/  LDG.E R6, desc[UR10][R4.64] ;  /* 0x0000000a04067981 */ /* 0x000ea8000c1e1900 */
[----:B------:R-:W2:Y:S04]  /*0400*/  LDG.E R7, desc[UR10][R4.64+0x4] ;  /* 0x0000040a04077981 */ /* 0x000ea8000c1e1900 */
[----:B------:R-:W3:Y:S04]  /*0410*/  LDG.E R9, desc[UR10][R4.64+0x8] ;  /* 0x0000080a04097981 */ /* 0x000ee8000c1e1900 */
[----:B------:R-:W3:Y:S04]  /*0420*/  LDG.E R8, desc[UR10][R4.64+0xc] ;  /* 0x00000c0a04087981 */ /* 0x000ee8000c1e1900 */
[----:B------:R-:W4:Y:S04]  /*0430*/  LDG.E R11, desc[UR10][R4.64+0x10] ;  /* 0x0000100a040b7981 */ /* 0x000f28000c1e1900 */
[----:B------:R-:W4:Y:S04]  /*0440*/  LDG.E R10, desc[UR10][R4.64+0x14] ;  /* 0x0000140a040a7981 */ /* 0x000f28000c1e1900 */
[----:B------:R-:W5:Y:S04]  /*0450*/  LDG.E R13, desc[UR10][R4.64+0x18] ;  /* 0x0000180a040d7981 */ /* 0x000f68000c1e1900 */
[----:B------:R-:W5:Y:S01]  /*0460*/  LDG.E R12, desc[UR10][R4.64+0x1c] ;  /* 0x00001c0a040c7981 */ /* 0x000f62000c1e1900 */
[----:B------:R-:W-:Y:S01]  /*0470*/  UIADD3 UR4, UPT, UPT, UR4, 0x8, URZ ;  /* 0x0000000804047890 */ /* 0x000fe2000fffe0ff */
[----:B--2---:R-:W-:-:S04]  /*0480*/  IADD3 R6, PT, PT, R7, R6, R3 ;  /* 0x0000000607067210 */ /* 0x004fc80007ffe003 */
[----:B---3--:R-:W-:-:S04]  /*0490*/  IADD3 R6, PT, PT, R8, R9, R6 ;  /* 0x0000000908067210 */ /* 0x008fc80007ffe006 */
[----:B----4-:R-:W-:-:S04]  /*04a0*/  IADD3 R6, PT, PT, R10, R11, R6 ;  /* 0x0000000b0a067210 */ /* 0x010fc80007ffe006 */
[----:B-----5:R-:W-:-:S07]  /*04b0*/  IADD3 R3, PT, PT, R12, R13, R6 ;  /* 0x0000000d0c037210 */ /* 0x020fce0007ffe006 */
.L_x_4:
        /* <DEDUP_REMOVED lines=11> */
[----:B------:R-:W3:Y:S01]  /*0570*/  LDG.E R9, desc[UR10][R4.64+0xc] ;  /* 0x00000c0a04097981 */ /* 0x000ee2000c1e1900 */
[----:B------:R-:W-:Y:S01]  /*0580*/  UIADD3 UR4, UPT, UPT, UR4, 0x4, URZ ;  /* 0x0000000404047890 */ /* 0x000fe2000fffe0ff */
[----:B--2---:R-:W-:-:S04]  /*0590*/  IADD3 R3, PT, PT, R7, R6, R3 ;  /* 0x0000000607037210 */ /* 0x004fc80007ffe003 */
[----:B---3--:R-:W-:-:S07]  /*05a0*/  IADD3 R3, PT, PT, R9, R8, R3 ;  /* 0x0000000809037210 */ /* 0x008fce0007ffe003 */
.L_x_5:
[----:B------:R-:W-:Y:S05]  /*05b0*/  BRA.U !UP1, `(.L_x_3) ;  /* 0x0000000109287547 */ /* 0x000fea000b800000 */
[----:B------:R-:W0:Y:S01]  /*05c0*/  LDC.64 R6, c[0x0][0x380] ;  /* 0x0000e000ff067b82 */ /* 0x000e220000000a00 */
[----:B------:R-:W-:Y:S01]  /*05d0*/  VIADD R9, R0, UR4 ;  /* 0x0000000400097c36 */ /* 0x000fe20008000000 */
[----:B------:R-:W-:-:S12]  /*05e0*/  UIADD3 UR5, UPT, UPT, -UR5, URZ, URZ ;  /* 0x000000ff05057290 */ /* 0x000fd8000fffe1ff */
.L_x_6:
[----:B0-----:R-:W-:-:S06]  /*05f0*/  IMAD.WIDE R4, R9, 0x4, R6 ;  /* 0x0000000409047825 */ /* 0x001fcc00078e0206 */
[----:B------:R-:W2:Y:S01]  /*0600*/  LDG.E R4, desc[UR10][R4.64] ;  /* 0x0000000a04047981 */ /* 0x000ea2000c1e1900 */
[----:B------:R-:W-:Y:S01]  /*0610*/  UIADD3 UR5, UPT, UPT, UR5, 0x1, URZ ;  /* 0x0000000105057890 */ /* 0x000fe2000fffe0ff */
[----:B------:R-:W-:-:S03]  /*0620*/  VIADD R9, R9, 0x1 ;  /* 0x0000000109097836 */ /* 0x000fc60000000000 */
[----:B------:R-:W-:Y:S01]  /*0630*/  UISETP.NE.AND UP0, UPT, UR5, URZ, UPT ;  /* 0x000000ff0500728c */ /* 0x000fe2000bf05270 */
[----:B--2---:R-:W-:-:S08]  /*0640*/  IMAD.IADD R3, R4, 0x1, R3 ;  /* 0x0000000104037824 */ /* 0x004fd000078e0203 */
[----:B------:R-:W-:Y:S05]  /*0650*/  BRA.U UP0, `(.L_x_6) ;  /* 0xfffffffd00e47547 */ /* 0x000fea000b83ffff */
.L_x_3:
[----:B------:R-:W-:-:S07]  /*0660*/  I2FP.F32.S32 R3, R3 ;  /* 0x0000000300037245 */ /* 0x000fce0000201400 */
.L_x_0:
[----:B------:R-:W-:Y:S01]  /*0670*/  I2FP.F32.S32 R6, UR12 ;  /* 0x0000000c00067c45 */ /* 0x000fe20008201400 */
[----:B------:R-:W-:Y:S03]  /*0680*/  BSSY.RECONVERGENT B0, `(.L_x_7) ;  /* 0x000000c000007945 */ /* 0x000fe60003800200 */
[----:B------:R-:W0:Y:S08]  /*0690*/  MUFU.RCP R5, R6 ;  /* 0x0000000600057308 */ /* 0x000e300000001000 */
[----:B------:R-:W1:Y:S01]  /*06a0*/  FCHK P0, R3, R6 ;  /* 0x0000000603007302 */ /* 0x000e620000000000 */
[----:B0-----:R-:W-:-:S04]  /*06b0*/  FFMA R0, -R6, R5, 1 ;  /* 0x3f80000006007423 */ /* 0x001fc80000000105 */
[----:B------:R-:W-:-:S04]  /*06c0*/  FFMA R0, R5, R0, R5 ;  /* 0x0000000005007223 */ /* 0x000fc80000000005 */
[----:B------:R-:W-:-:S04]  /*06d0*/  FFMA R5, R0, R3, RZ ;  /* 0x0000000300057223 */ /* 0x000fc800000000ff */
[----:B------:R-:W-:-:S04]  /*06e0*/  FFMA R4, -R6, R5, R3 ;  /* 0x0000000506047223 */ /* 0x000fc80000000103 */
[----:B------:R-:W-:Y:S01]  /*06f0*/  FFMA R7, R0, R4, R5 ;  /* 0x0000000400077223 */ /* 0x000fe20000000005 */
[----:B-1----:R-:W-:Y:S06]  /*0700*/  @!P0 BRA `(.L_x_8) ;  /* 0x00000000000c8947 */ /* 0x002fec0003800000 */
[----:B------:R-:W-:-:S07]  /*0710*/  MOV R4, 0x730 ;  /* 0x0000073000047802 */ /* 0x000fce0000000f00 */
[----:B------:R-:W-:Y:S05]  /*0720*/  CALL.REL.NOINC `($__internal_0_$__cuda_sm3x_div_rn_noftz_f32_slowpath) ;  /* 0x0000000000187944 */ /* 0x000fea0003c00000 */
[----:B------:R-:W-:-:S07]  /*0730*/  IMAD.MOV.U32 R7, RZ, RZ, R0 ;  /* 0x000000ffff077224 */ /* 0x000fce00078e0000 */
.L_x_8:
[----:B------:R-:W-:Y:S05]  /*0740*/  BSYNC.RECONVERGENT B0 ;  /* 0x0000000000007941 */ /* 0x000fea0003800200 */
.L_x_7:
[----:B------:R-:W0:Y:S02]  /*0750*/  LDC.64 R4, c[0x0][0x388] ;  /* 0x0000e200ff047b82 */ /* 0x000e240000000a00 */
[----:B0-----:R-:W-:-:S05]  /*0760*/  IMAD.WIDE R2, R2, 0x4, R4 ;  /* 0x0000000402027825 */ /* 0x001fca00078e0204 */
[----:B------:R-:W-:Y:S01]  /*0770*/  STG.E desc[UR10][R2.64], R7 ;  /* 0x0000000702007986 */ /* 0x000fe2000c10190a */
[----:B------:R-:W-:Y:S05]  /*0780*/  EXIT ;  /* 0x000000000000794d */ /* 0x000fea0003800000 */
        .weak           $__internal_0_$__cuda_sm3x_div_rn_noftz_f32_slowpath
        .type           $__internal_0_$__cuda_sm3x_div_rn_noftz_f32_slowpath,@function
        .size           $__internal_0_$__cuda_sm3x_div_rn_noftz_f32_slowpath,(.L_x_78 - $__internal_0_$__cuda_sm3x_div_rn_noftz_f32_slowpath)
$__internal_0_$__cuda_sm3x_div_rn_noftz_f32_slowpath:
[----:B------:R-:W-:Y:S01]  /*0790*/  SHF.R.U32.HI R5, RZ, 0x17, R6 ;  /* 0x00000017ff057819 */ /* 0x000fe20000011606 */
[----:B------:R-:W-:Y:S01]  /*07a0*/  BSSY.RECONVERGENT B1, `(.L_x_9) ;  /* 0x0000063000017945 */ /* 0x000fe20003800200 */
[----:B------:R-:W-:Y:S02]  /*07b0*/  SHF.R.U32.HI R0, RZ, 0x17, R3 ;  /* 0x00000017ff007819 */ /* 0x000fe40000011603 */
[----:B------:R-:W-:Y:S02]  /*07c0*/  LOP3.LUT R5, R5, 0xff, RZ, 0xc0, !PT ;  /* 0x000000ff05057812 */ /* 0x000fe400078ec0ff */
[----:B------:R-:W-:-:S03]  /*07d0*/  LOP3.LUT R10, R0, 0xff, RZ, 0xc0, !PT ;  /* 0x000000ff000a7812 */ /* 0x000fc600078ec0ff */
[----:B------:R-:W-:Y:S02]  /*07e0*/  VIADD R8, R5, 0xffffffff ;  /* 0xffffffff05087836 */ /* 0x000fe40000000000 */
[----:B------:R-:W-:-:S03]  /*07f0*/  VIADD R9, R10, 0xffffffff ;  /* 0xffffffff0a097836 */ /* 0x000fc60000000000 */
[----:B------:R-:W-:-:S04]  /*0800*/  ISETP.GT.U32.AND P0, PT, R8, 0xfd, PT ;  /* 0x000000fd0800780c */ /* 0x000fc80003f04070 */
[----:B------:R-:W-:-:S13]  /*0810*/  ISETP.GT.U32.OR P0, PT, R9, 0xfd, P0 ;  /* 0x000000fd0900780c */ /* 0x000fda0000704470 */
[----:B------:R-:W-:Y:S01]  /*0820*/  @!P0 IMAD.MOV.U32 R7, RZ, RZ, RZ ;  /* 0x000000ffff078224 */ /* 0x000fe200078e00ff */
[----:B------:R-:W-:Y:S06]  /*0830*/  @!P0 BRA `(.L_x_10) ;  /* 0x0000000000608947 */ /* 0x000fec0003800000 */
[----:B------:R-:W-:Y:S01]  /*0840*/  FSETP.GTU.FTZ.AND P0, PT, |R3|, +INF , PT ;  /* 0x7f8000000300780b */ /* 0x000fe20003f1c200 */
[----:B------:R-:W-:Y:S01]  /*0850*/  IMAD.MOV.U32 R0, RZ, RZ, R6 ;  /* 0x000000ffff007224 */ /* 0x000fe200078e0006 */
[----:B------:R-:W-:-:S04]  /*0860*/  FSETP.GTU.FTZ.AND P1, PT, |R6|, +INF , PT ;  /* 0x7f8000000600780b */ /* 0x000fc80003f3c200 */
[----:B------:R-:W-:-:S13]  /*0870*/  PLOP3.LUT P0, PT, P0, P1, PT, 0xf8, 0x8f ;  /* 0x00000000008f781c */ /* 0x000fda0000703f70 */
[----:B------:R-:W-:Y:S05]  /*0880*/  @P0 BRA `(.L_x_11) ;  /* 0x00000004004c0947 */ /* 0x000fea0003800000 */
[----:B------:R-:W-:-:S13]  /*0890*/  LOP3.LUT P0, RZ, R6, 0x7fffffff, R3, 0xc8, !PT ;  /* 0x7fffffff06ff7812 */ /* 0x000fda000780c803 */
[----:B------:R-:W-:Y:S05]  /*08a0*/  @!P0 BRA `(.L_x_12) ;  /* 0x00000004003c8947 */ /* 0x000fea0003800000 */
[C---:B------:R-:W-:Y:S02]  /*08b0*/  FSETP.NEU.FTZ.AND P2, PT, |R3|.reuse, +INF , PT ;  /* 0x7f8000000300780b */ /* 0x040fe40003f5d200 */
[----:B------:R-:W-:Y:S02]  /*08c0*/  FSETP.NEU.FTZ.AND P1, PT, |R0|, +INF , PT ;  /* 0x7f8000000000780b */ /* 0x000fe40003f3d200 */
[----:B------:R-:W-:-:S11]  /*08d0*/  FSETP.NEU.FTZ.AND P0, PT, |R3|, +INF , PT ;  /* 0x7f8000000300780b */ /* 0x000fd60003f1d200 */
[----:B------:R-:W-:Y:S05]  /*08e0*/  @!P1 BRA !P2, `(.L_x_12) ;  /* 0x00000004002c9947 */ /* 0x000fea0005000000 */
[----:B------:R-:W-:-:S04]  /*08f0*/  LOP3.LUT P2, RZ, R3, 0x7fffffff, RZ, 0xc0, !PT ;  /* 0x7fffffff03ff7812 */ /* 0x000fc8000784c0ff */
[----:B------:R-:W-:-:S13]  /*0900*/  PLOP3.LUT P1, PT, P1, P2, PT, 0x2f, 0xf2 ;  /* 0x0000000000f2781c */ /* 0x000fda0000f24577 */
[----:B------:R-:W-:Y:S05]  /*0910*/  @P1 BRA `(.L_x_13) ;  /* 0x0000000400181947 */ /* 0x000fea0003800000 */
[----:B------:R-:W-:-:S04]  /*0920*/  LOP3.LUT P1, RZ, R6, 0x7fffffff, RZ, 0xc0, !PT ;  /* 0x7fffffff06ff7812 */ /* 0x000fc8000782c0ff */
[----:B------:R-:W-:-:S13]  /*0930*/  PLOP3.LUT P0, PT, P0, P1, PT, 0x2f, 0xf2 ;  /* 0x0000000000f2781c */ /* 0x000fda0000702577 */
[----:B------:R-:W-:Y:S05]  /*0940*/  @P0 BRA `(.L_x_14) ;  /* 0x0000000400000947 */ /* 0x000fea0003800000 */
[----:B------:R-:W-:Y:S02]  /*0950*/  ISETP.GE.AND P0, PT, R9, RZ, PT ;  /* 0x000000ff0900720c */ /* 0x000fe40003f06270 */
[----:B------:R-:W-:-:S11]  /*0960*/  ISETP.GE.AND P1, PT, R8, RZ, PT ;  /* 0x000000ff0800720c */ /* 0x000fd60003f26270 */
[----:B------:R-:W-:Y:S02]  /*0970*/  @P0 IMAD.MOV.U32 R7, RZ, RZ, RZ ;  /* 0x000000ffff070224 */ /* 0x000fe400078e00ff */
[----:B------:R-:W-:Y:S01]  /*0980*/  @!P0 FFMA R3, R3, 1.84467440737095516160e+19, RZ ;  /* 0x5f80000003038823 */ /* 0x000fe200000000ff */
[----:B------:R-:W-:Y:S02]  /*0990*/  @!P0 IMAD.MOV.U32 R7, RZ, RZ, -0x40 ;  /* 0xffffffc0ff078424 */ /* 0x000fe400078e00ff */
[----:B------:R-:W-:Y:S02]  /*09a0*/  @!P1 FFMA R6, R0, 1.84467440737095516160e+19, RZ ;  /* 0x5f80000000069823 */ /* 0x000fe400000000ff */
[----:B------:R-:W-:-:S07]  /*09b0*/  @!P1 VIADD R7, R7, 0x40 ;  /* 0x0000004007079836 */ /* 0x000fce0000000000 */
.L_x_10:
[----:B------:R-:W-:Y:S01]  /*09c0*/  LEA R9, R5, 0xc0800000, 0x17 ;  /* 0xc080000005097811 */ /* 0x000fe200078eb8ff */
[----:B------:R-:W-:Y:S04]  /*09d0*/  BSSY.RECONVERGENT B2, `(.L_x_15) ;  /* 0x0000036000027945 */ /* 0x000fe80003800200 */
[----:B------:R-:W-:Y:S02]  /*09e0*/  IMAD.IADD R9, R6, 0x1, -R9 ;  /* 0x0000000106097824 */ /* 0x000fe400078e0a09 */
[----:B------:R-:W-:Y:S02]  /*09f0*/  VIADD R6, R10, 0xffffff81 ;  /* 0xffffff810a067836 */ /* 0x000fe40000000000 */
[----:B------:R-:W0:Y:S01]  /*0a00*/  MUFU.RCP R8, R9 ;  /* 0x0000000900087308 */ /* 0x000e220000001000 */
[----:B------:R-:W-:Y:S01]  /*0a10*/  FADD.FTZ R11, -R9, -RZ ;  /* 0x800000ff090b7221 */ /* 0x000fe20000010100 */
[C---:B------:R-:W-:Y:S01]  /*0a20*/  IMAD R0, R6.reuse, -0x800000, R3 ;  /* 0xff80000006007824 */ /* 0x040fe200078e0203 */
[----:B------:R-:W-:-:S05]  /*0a30*/  IADD3 R6, PT, PT, R6, 0x7f, -R5 ;  /* 0x0000007f06067810 */ /* 0x000fca0007ffe805 */
[----:B------:R-:W-:Y:S02]  /*0a40*/  IMAD.IADD R6, R6, 0x1, R7 ;  /* 0x0000000106067824 */ /* 0x000fe400078e0207 */
[----:B0-----:R-:W-:-:S04]  /*0a50*/  FFMA R13, R8, R11, 1 ;  /* 0x3f800000080d7423 */ /* 0x001fc8000000000b */
[----:B------:R-:W-:-:S04]  /*0a60*/  FFMA R10, R8, R13, R8 ;  /* 0x0000000d080a7223 */ /* 0x000fc80000000008 */
[----:B------:R-:W-:-:S04]  /*0a70*/  FFMA R3, R0, R10, RZ ;  /* 0x0000000a00037223 */ /* 0x000fc800000000ff */
[----:B------:R-:W-:-:S04]  /*0a80*/  FFMA R8, R11, R3, R0 ;  /* 0x000000030b087223 */ /* 0x000fc80000000000 */
[----:B------:R-:W-:-:S04]  /*0a90*/  FFMA R13, R10, R8, R3 ;  /* 0x000000080a0d7223 */ /* 0x000fc80000000003 */
[----:B------:R-:W-:-:S04]  /*0aa0*/  FFMA R8, R11, R13, R0 ;  /* 0x0000000d0b087223 */ /* 0x000fc80000000000 */
[----:B------:R-:W-:-:S05]  /*0ab0*/  FFMA R0, R10, R8, R13 ;  /* 0x000000080a007223 */ /* 0x000fca000000000d */
[----:B------:R-:W-:-:S04]  /*0ac0*/  SHF.R.U32.HI R3, RZ, 0x17, R0 ;  /* 0x00000017ff037819 */ /* 0x000fc80000011600 */
[----:B------:R-:W-:-:S05]  /*0ad0*/  LOP3.LUT R3, R3, 0xff, RZ, 0xc0, !PT ;  /* 0x000000ff03037812 */ /* 0x000fca00078ec0ff */
[----:B------:R-:W-:-:S04]  /*0ae0*/  IMAD.IADD R7, R3, 0x1, R6 ;  /* 0x0000000103077824 */ /* 0x000fc800078e0206 */
[----:B------:R-:W-:-:S05]  /*0af0*/  VIADD R3, R7, 0xffffffff ;  /* 0xffffffff07037836 */ /* 0x000fca0000000000 */
[----:B------:R-:W-:-:S13]  /*0b00*/  ISETP.GE.U32.AND P0, PT, R3, 0xfe, PT ;  /* 0x000000fe0300780c */ /* 0x000fda0003f06070 */
[----:B------:R-:W-:Y:S05]  /*0b10*/  @!P0 BRA `(.L_x_16) ;  /* 0x0000000000808947 */ /* 0x000fea0003800000 */
[----:B------:R-:W-:-:S13]  /*0b20*/  ISETP.GT.AND P0, PT, R7, 0xfe, PT ;  /* 0x000000fe0700780c */ /* 0x000fda0003f04270 */
[----:B------:R-:W-:Y:S05]  /*0b30*/  @P0 BRA `(.L_x_17) ;  /* 0x00000000006c0947 */ /* 0x000fea0003800000 */
[----:B------:R-:W-:-:S13]  /*0b40*/  ISETP.GE.AND P0, PT, R7, 0x1, PT ;  /* 0x000000010700780c */ /* 0x000fda0003f06270 */
[----:B------:R-:W-:Y:S05]  /*0b50*/  @P0 BRA `(.L_x_18) ;  /* 0x0000000000740947 */ /* 0x000fea0003800000 */
[----:B------:R-:W-:Y:S02]  /*0b60*/  ISETP.GE.AND P0, PT, R7, -0x18, PT ;  /* 0xffffffe80700780c */ /* 0x000fe40003f06270 */
[----:B------:R-:W-:-:S11]  /*0b70*/  LOP3.LUT R0, R0, 0x80000000, RZ, 0xc0, !PT ;  /* 0x8000000000007812 */ /* 0x000fd600078ec0ff */
[----:B------:R-:W-:Y:S05]  /*0b80*/  @!P0 BRA `(.L_x_18) ;  /* 0x0000000000688947 */ /* 0x000fea0003800000 */
[CCC-:B------:R-:W-:Y:S01]  /*0b90*/  FFMA.RZ R3, R10.reuse, R8.reuse, R13.reuse ;  /* 0x000000080a037223 */ /* 0x1c0fe2000000c00d */
[CCC-:B------:R-:W-:Y:S01]  /*0ba0*/  FFMA.RM R6, R10.reuse, R8.reuse, R13.reuse ;  /* 0x000000080a067223 */ /* 0x1c0fe2000000400d */
[C---:B------:R-:W-:Y:S02]  /*0bb0*/  ISETP.NE.AND P2, PT, R7.reuse, RZ, PT ;  /* 0x000000ff0700720c */ /* 0x040fe40003f45270 */
[----:B------:R-:W-:Y:S02]  /*0bc0*/  ISETP.NE.AND P1, PT, R7, RZ, PT ;  /* 0x000000ff0700720c */ /* 0x000fe40003f25270 */
[----:B------:R-:W-:Y:S01]  /*0bd0*/  LOP3.LUT R5, R3, 0x7fffff, RZ, 0xc0, !PT ;  /* 0x007fffff03057812 */ /* 0x000fe200078ec0ff */
[----:B------:R-:W-:Y:S01]  /*0be0*/  FFMA.RP R3, R10, R8, R13 ;  /* 0x000000080a037223 */ /* 0x000fe2000000800d */
[----:B------:R-:W-:Y:S02]  /*0bf0*/  VIADD R8, R7, 0x20 ;  /* 0x0000002007087836 */ /* 0x000fe40000000000 */
[----:B------:R-:W-:Y:S01]  /*0c00*/  LOP3.LUT R5, R5, 0x800000, RZ, 0xfc, !PT ;  /* 0x0080000005057812 */ /* 0x000fe200078efcff */
[----:B------:R-:W-:Y:S01]  /*0c10*/  IMAD.MOV R7, RZ, RZ, -R7 ;  /* 0x000000ffff077224 */ /* 0x000fe200078e0a07 */
[----:B------:R-:W-:-:S02]  /*0c20*/  FSETP.NEU.FTZ.AND P0, PT, R3, R6, PT ;  /* 0x000000060300720b */ /* 0x000fc40003f1d000 */
[----:B------:R-:W-:Y:S02]  /*0c30*/  SHF.L.U32 R8, R5, R8, RZ ;  /* 0x0000000805087219 */ /* 0x000fe400000006ff */
[----:B------:R-:W-:Y:S02]  /*0c40*/  SEL R6, R7, RZ, P2 ;  /* 0x000000ff07067207 */ /* 0x000fe40001000000 */
[----:B------:R-:W-:Y:S02]  /*0c50*/  ISETP.NE.AND P1, PT, R8, RZ, P1 ;  /* 0x000000ff0800720c */ /* 0x000fe40000f25270 */
[----:B------:R-:W-:Y:S02]  /*0c60*/  SHF.R.U32.HI R6, RZ, R6, R5 ;  /* 0x00000006ff067219 */ /* 0x000fe40000011605 */
[----:B------:R-:W-:Y:S02]  /*0c70*/  PLOP3.LUT P0, PT, P0, P1, PT, 0xf8, 0x8f ;  /* 0x00000000008f781c */ /* 0x000fe40000703f70 */
[----:B------:R-:W-:-:S02]  /*0c80*/  SHF.R.U32.HI R8, RZ, 0x1, R6 ;  /* 0x00000001ff087819 */ /* 0x000fc40000011606 */
[----:B------:R-:W-:-:S04]  /*0c90*/  SEL R3, RZ, 0x1, !P0 ;  /* 0x00000001ff037807 */ /* 0x000fc80004000000 */
[----:B------:R-:W-:-:S04]  /*0ca0*/  LOP3.LUT R3, R3, 0x1, R8, 0xf8, !PT ;  /* 0x0000000103037812 */ /* 0x000fc800078ef808 */
[----:B------:R-:W-:-:S05]  /*0cb0*/  LOP3.LUT R3, R3, R6, RZ, 0xc0, !PT ;  /* 0x0000000603037212 */ /* 0x000fca00078ec0ff */
[----:B------:R-:W-:-:S05]  /*0cc0*/  IMAD.IADD R3, R8, 0x1, R3 ;  /* 0x0000000108037824 */ /* 0x000fca00078e0203 */
[----:B------:R-:W-:Y:S01]  /*0cd0*/  LOP3.LUT R0, R3, R0, RZ, 0xfc, !PT ;  /* 0x0000000003007212 */ /* 0x000fe200078efcff */
[----:B------:R-:W-:Y:S06]  /*0ce0*/  BRA `(.L_x_18) ;  /* 0x0000000000107947 */ /* 0x000fec0003800000 */
.L_x_17:
[----:B------:R-:W-:-:S04]  /*0cf0*/  LOP3.LUT R0, R0, 0x80000000, RZ, 0xc0, !PT ;  /* 0x8000000000007812 */ /* 0x000fc800078ec0ff */
[----:B------:R-:W-:Y:S01]  /*0d00*/  LOP3.LUT R0, R0, 0x7f800000, RZ, 0xfc, !PT ;  /* 0x7f80000000007812 */ /* 0x000fe200078efcff */
[----:B------:R-:W-:Y:S06]  /*0d10*/  BRA `(.L_x_18) ;  /* 0x0000000000047947 */ /* 0x000fec0003800000 */
.L_x_16:
[----:B------:R-:W-:-:S07]  /*0d20*/  IMAD R0, R6, 0x800000, R0 ;  /* 0x0080000006007824 */ /* 0x000fce00078e0200 */
.L_x_18:
[----:B------:R-:W-:Y:S05]  /*0d30*/  BSYNC.RECONVERGENT B2 ;  /* 0x0000000000027941 */ /* 0x000fea0003800200 */
.L_x_15:
[----:B------:R-:W-:Y:S05]  /*0d40*/  BRA `(.L_x_19) ;  /* 0x0000000000207947 */ /* 0x000fea0003800000 */
.L_x_14:
[----:B------:R-:W-:-:S04]  /*0d50*/  LOP3.LUT R0, R6, 0x80000000, R3, 0x48, !PT ;  /* 0x8000000006007812 */ /* 0x000fc800078e4803 */
[----:B------:R-:W-:Y:S01]  /*0d60*/  LOP3.LUT R0, R0, 0x7f800000, RZ, 0xfc, !PT ;  /* 0x7f80000000007812 */ /* 0x000fe200078efcff */
[----:B------:R-:W-:Y:S06]  /*0d70*/  BRA `(.L_x_19) ;  /* 0x0000000000147947 */ /* 0x000fec0003800000 */
.L_x_13:
[----:B------:R-:W-:Y:S01]  /*0d80*/  LOP3.LUT R0, R6, 0x80000000, R3, 0x48, !PT ;  /* 0x8000000006007812 */ /* 0x000fe200078e4803 */
[----:B------:R-:W-:Y:S06]  /*0d90*/  BRA `(.L_x_19) ;  /* 0x00000000000c7947 */ /* 0x000fec0003800000 */
.L_x_12:
[----:B------:R-:W0:Y:S01]  /*0da0*/  MUFU.RSQ R0, -QNAN ;  /* 0xffc0000000007908 */ /* 0x000e220000001400 */
[----:B------:R-:W-:Y:S05]  /*0db0*/  BRA `(.L_x_19) ;  /* 0x0000000000047947 */ /* 0x000fea0003800000 */
.L_x_11:
[----:B------:R-:W-:-:S07]  /*0dc0*/  FADD.FTZ R0, R3, R0 ;  /* 0x0000000003007221 */ /* 0x000fce0000010000 */
.L_x_19:
[----:B------:R-:W-:Y:S05]  /*0dd0*/  BSYNC.RECONVERGENT B1 ;  /* 0x0000000000017941 */ /* 0x000fea0003800200 */
.L_x_9:
[----:B------:R-:W-:-:S04]  /*0de0*/  IMAD.MOV.U32 R5, RZ, RZ, 0x0 ;  /* 0x00000000ff057424 */ /* 0x000fc800078e00ff */
[----:B0-----:R-:W-:Y:S05]  /*0df0*/  RET.REL.NODEC R4 `(_Z7row_sumPKiPfi) ;  /* 0xfffffff004807950 */ /* 0x001fea0003c3ffff */
.L_x_20:
[----:B------:R-:W-:-:S00]  /*0e00*/  BRA `(.L_x_20) ;  /* 0xfffffffc00fc7947 */ /* 0x000fc0000383ffff */
[----:B------:R-:W-:-:S00]  /*0e10*/  NOP ;  /* 0x0000000000007918 */ /* 0x000fc00000000000 */
        /* <DEDUP_REMOVED lines=14> */
.L_x_78:


//--------------------- .text._Z7col_sumPKiPfii   --------------------------
	.section	.text._Z7col_sumPKiPfii,"ax",@progbits
	.align	128
        .global         _Z7col_sumPKiPfii
        .type           _Z7col_sumPKiPfii,@function
        .size           _Z7col_sumPKiPfii,(.L_x_79 - _Z7col_sumPKiPfii)
        .other          _Z7col_sumPKiPfii,@"STO_CUDA_ENTRY STV_DEFAULT"
_Z7col_sumPKiPfii:
.text._Z7col_sumPKiPfii:
        /* <DEDUP_REMOVED lines=10> */
[----:B------:R-:W-:Y:S01]  /*00a0*/  UISETP.GE.U32.AND UP1, UPT, UR7, 0x10, UPT ;  /* 0x000000100700788c */ /* 0x000fe2000bf26070 */
[----:B------:R-:W-:Y:S01]  /*00b0*/  IMAD.MOV.U32 R3, RZ, RZ, RZ ;  /* 0x000000ffff037224 */ /* 0x000fe200078e00ff */
[----:B------:R-:W-:Y:S01]  /*00c0*/  ULOP3.LUT UR5, UR7, 0xf, URZ, 0xc0, !UPT ;  /* 0x0000000f07057892 */ /* 0x000fe2000f8ec0ff */
[----:B------:R-:W-:-:S03]  /*00d0*/  UMOV UR4, URZ ;  /* 0x000000ff00047c82 */ /* 0x000fc60008000000 */
[----:B------:R-:W-:-:S03]  /*00e0*/  UISETP.NE.AND UP0, UPT, UR5, URZ, UPT ;  /* 0x000000ff0500728c */ /* 0x000fc6000bf05270 */
[----:B------:R-:W-:Y:S08]  /*00f0*/  BRA.U !UP1, `(.L_x_22) ;  /* 0x0000000109c87547 */ /* 0x000ff0000b800000 */
[----:B------:R-:W-:Y:S01]  /*0100*/  ULOP3.LUT UR4, UR7, 0x7ffffff0, URZ, 0xc0, !UPT ;  /* 0x7ffffff007047892 */ /* 0x000fe2000f8ec0ff */
[----:B------:R-:W-:Y:S01]  /*0110*/  IMAD.MOV.U32 R3, RZ, RZ, RZ ;  /* 0x000000ffff037224 */ /* 0x000fe200078e00ff */
[----:B------:R-:W-:Y:S02]  /*0120*/  MOV R0, R2 ;  /* 0x0000000200007202 */ /* 0x000fe40000000f00 */
[----:B------:R-:W-:-:S12]  /*0130*/  UIADD3 UR6, UPT, UPT, -UR4, URZ, URZ ;  /* 0x000000ff04067290 */ /* 0x000fd8000fffe1ff */
.L_x_23:
[----:B------:R-:W0:Y:S08]  /*0140*/  LDC.64 R18, c[0x0][0x380] ;  /* 0x0000e000ff127b82 */ /* 0x000e300000000a00 */
[----:B------:R-:W1:Y:S01]  /*0150*/  LDC R27, c[0x0][0x394] ;  /* 0x0000e500ff1b7b82 */ /* 0x000e620000000800 */
[----:B0-----:R-:W-:-:S05]  /*0160*/  IMAD.WIDE R18, R0, 0x4, R18 ;  /* 0x0000000400127825 */ /* 0x001fca00078e0212 */
[----:B------:R0:W2:Y:S01]  /*0170*/  LDG.E R26, desc[UR8][R18.64] ;  /* 0x00000008121a7981 */ /* 0x0000a2000c1e1900 */
[----:B-1----:R-:W-:-:S04]  /*0180*/  IMAD.WIDE R20, R27, 0x4, R18 ;  /* 0x000000041b147825 */ /* 0x002fc800078e0212 */
[C---:B------:R-:W-:Y:S02]  /*0190*/  IMAD.WIDE R22, R27.reuse, 0x4, R20 ;  /* 0x000000041b167825 */ /* 0x040fe400078e0214 */
[----:B------:R-:W2:Y:S02]  /*01a0*/  LDG.E R20, desc[UR8][R20.64] ;  /* 0x0000000814147981 */ /* 0x000ea4000c1e1900 */
[C---:B------:R-:W-:Y:S02]  /*01b0*/  IMAD.WIDE R4, R27.reuse, 0x4, R22 ;  /* 0x000000041b047825 */ /* 0x040fe400078e0216 */
[----:B------:R-:W3:Y:S02]  /*01c0*/  LDG.E R22, desc[UR8][R22.64] ;  /* 0x0000000816167981 */ /* 0x000ee4000c1e1900 */
[C---:B------:R-:W-:Y:S02]  /*01d0*/  IMAD.WIDE R6, R27.reuse, 0x4, R4 ;  /* 0x000000041b067825 */ /* 0x040fe400078e0204 */
[----:B------:R1:W3:Y:S02]  /*01e0*/  LDG.E R21, desc[UR8][R4.64] ;  /* 0x0000000804157981 */ /* 0x0002e4000c1e1900 */
[----:B------:R-:W-:-:S02]  /*01f0*/  IMAD.WIDE R8, R27, 0x4, R6 ;  /* 0x000000041b087825 */ /* 0x000fc400078e0206 */
[----:B------:R-:W4:Y:S02]  /*0200*/  LDG.E R6, desc[UR8][R6.64] ;  /* 0x0000000806067981 */ /* 0x000f24000c1e1900 */
[----:B------:R-:W-:-:S04]  /*0210*/  IMAD.WIDE R10, R27, 0x4, R8 ;  /* 0x000000041b0a7825 */ /* 0x000fc800078e0208 */
[C---:B------:R-:W-:Y:S01]  /*0220*/  IMAD.WIDE R12, R27.reuse, 0x4, R10 ;  /* 0x000000041b0c7825 */ /* 0x040fe200078e020a */
[----:B------:R5:W4:Y:S04]  /*0230*/  LDG.E R7, desc[UR8][R8.64] ;  /* 0x0000000808077981 */ /* 0x000b28000c1e1900 */
[----:B------:R-:W4:Y:S01]  /*0240*/  LDG.E R10, desc[UR8][R10.64] ;  /* 0x000000080a0a7981 */ /* 0x000f22000c1e1900 */
[----:B------:R-:W-:-:S03]  /*0250*/  IMAD.WIDE R14, R27, 0x4, R12 ;  /* 0x000000041b0e7825 */ /* 0x000fc600078e020c */
[----:B------:R-:W4:Y:S01]  /*0260*/  LDG.E R13, desc[UR8][R12.64] ;  /* 0x000000080c0d7981 */ /* 0x000f22000c1e1900 */
[----:B------:R-:W-:-:S03]  /*0270*/  IMAD.WIDE R16, R27, 0x4, R14 ;  /* 0x000000041b107825 */ /* 0x000fc600078e020e */
[----:B------:R-:W4:Y:S01]  /*0280*/  LDG.E R14, desc[UR8][R14.64] ;  /* 0x000000080e0e7981 */ /* 0x000f22000c1e1900 */
[----:B0-----:R-:W-:-:S03]  /*0290*/  IMAD.WIDE R18, R27, 0x4, R16 ;  /* 0x000000041b127825 */ /* 0x001fc600078e0210 */
[----:B------:R-:W4:Y:S01]  /*02a0*/  LDG.E R17, desc[UR8][R16.64] ;  /* 0x0000000810117981 */ /* 0x000f22000c1e1900 */
[----:B------:R-:W-:-:S03]  /*02b0*/  IMAD.WIDE R24, R27, 0x4, R18 ;  /* 0x000000041b187825 */ /* 0x000fc600078e0212 */
[----:B------:R-:W4:Y:S01]  /*02c0*/  LDG.E R18, desc[UR8][R18.64] ;  /* 0x0000000812127981 */ /* 0x000f22000c1e1900 */
[----:B------:R-:W-:-:S03]  /*02d0*/  IMAD.WIDE R28, R27, 0x4, R24 ;  /* 0x000000041b1c7825 */ /* 0x000fc600078e0218 */
[----:B------:R-:W4:Y:S01]  /*02e0*/  LDG.E R25, desc[UR8][R24.64] ;  /* 0x0000000818197981 */ /* 0x000f22000c1e1900 */
[----:B-1----:R-:W-:-:S03]  /*02f0*/  IMAD.WIDE R4, R27, 0x4, R28 ;  /* 0x000000041b047825 */ /* 0x002fc600078e021c */
[----:B------:R-:W4:Y:S01]  /*0300*/  LDG.E R28, desc[UR8][R28.64] ;  /* 0x000000081c1c7981 */ /* 0x000f22000c1e1900 */
[----:B-----5:R-:W-:-:S03]  /*0310*/  IMAD.WIDE R8, R27, 0x4, R4 ;  /* 0x000000041b087825 */ /* 0x020fc600078e0204 */
[----:B------:R0:W5:Y:S02]  /*0320*/  LDG.E R23, desc[UR8][R4.64] ;  /* 0x0000000804177981 */ /* 0x000164000c1e1900 */
[----:B0-----:R-:W-:Y:S02]  /*0330*/  IMAD.WIDE R4, R27, 0x4, R8 ;  /* 0x000000041b047825 */ /* 0x001fe400078e0208 */
[----:B------:R-:W5:Y:S04]  /*0340*/  LDG.E R9, desc[UR8][R8.64] ;  /* 0x0000000808097981 */ /* 0x000f68000c1e1900 */
[----:B------:R-:W5:Y:S01]  /*0350*/  LDG.E R11, desc[UR8][R4.64] ;  /* 0x00000008040b7981 */ /* 0x000f62000c1e1900 */
[----:B------:R-:W-:-:S04]  /*0360*/  UIADD3 UR6, UPT, UPT, UR6, 0x10, URZ ;  /* 0x0000001006067890 */ /* 0x000fc8000fffe0ff */
[----:B------:R-:W-:Y:S01]  /*0370*/  UISETP.NE.AND UP1, UPT, UR6, URZ, UPT ;  /* 0x000000ff0600728c */ /* 0x000fe2000bf25270 */
[----:B------:R-:W-:Y:S01]  /*0380*/  IMAD R0, R27, 0x10, R0 ;  /* 0x000000101b007824 */ /* 0x000fe200078e0200 */
[----:B--2---:R-:W-:-:S04]  /*0390*/  IADD3 R20, PT, PT, R20, R26, R3 ;  /* 0x0000001a14147210 */ /* 0x004fc80007ffe003 */
[----:B---3--:R-:W-:-:S04]  /*03a0*/  IADD3 R20, PT, PT, R21, R22, R20 ;  /* 0x0000001615147210 */ /* 0x008fc80007ffe014 */
[----:B----4-:R-:W-:-:S04]  /*03b0*/  IADD3 R6, PT, PT, R7, R6, R20 ;  /* 0x0000000607067210 */ /* 0x010fc80007ffe014 */
[----:B------:R-:W-:-:S04]  /*03c0*/  IADD3 R6, PT, PT, R13, R10, R6 ;  /* 0x0000000a0d067210 */ /* 0x000fc80007ffe006 */
[----:B------:R-:W-:-:S04]  /*03d0*/  IADD3 R6, PT, PT, R17, R14, R6 ;  /* 0x0000000e11067210 */ /* 0x000fc80007ffe006 */
[----:B------:R-:W-:-:S04]  /*03e0*/  IADD3 R6, PT, PT, R25, R18, R6 ;  /* 0x0000001219067210 */ /* 0x000fc80007ffe006 */
[----:B-----5:R-:W-:-:S04]  /*03f0*/  IADD3 R6, PT, PT, R23, R28, R6 ;  /* 0x0000001c17067210 */ /* 0x020fc80007ffe006 */
[----:B------:R-:W-:Y:S01]  /*0400*/  IADD3 R3, PT, PT, R11, R9, R6 ;  /* 0x000000090b037210 */ /* 0x000fe20007ffe006 */
[----:B------:R-:W-:Y:S06]  /*0410*/  BRA.U UP1, `(.L_x_23) ;  /* 0xfffffffd01487547 */ /* 0x000fec000b83ffff */
.L_x_22:
[----:B------:R-:W-:Y:S05]  /*0420*/  BRA.U !UP0, `(.L_x_24) ;  /* 0x0000000108ec7547 */ /* 0x000fea000b800000 */
[----:B------:R-:W-:Y:S02]  /*0430*/  UISETP.GE.U32.AND UP0, UPT, UR5, 0x8, UPT ;  /* 0x000000080500788c */ /* 0x000fe4000bf06070 */
[----:B------:R-:W-:-:S04]  /*0440*/  ULOP3.LUT UR6, UR7, 0x7, URZ, 0xc0, !UPT ;  /* 0x0000000707067892 */ /* 0x000fc8000f8ec0ff */
[----:B------:R-:W-:-:S03]  /*0450*/  UISETP.NE.AND UP1, UPT, UR6, URZ, UPT ;  /* 0x000000ff0600728c */ /* 0x000fc6000bf25270 */
[----:B------:R-:W-:Y:S08]  /*0460*/  BRA.U !UP0, `(.L_x_25) ;  /* 0x0000000108607547 */ /* 0x000ff0000b800000 */
[----:B------:R-:W0:Y:S08]  /*0470*/  LDC R19, c[0x0][0x394] ;  /* 0x0000e500ff137b82 */ /* 0x000e300000000800 */
[----:B------:R-:W1:Y:S01]  /*0480*/  LDC.64 R8, c[0x0][0x380] ;  /* 0x0000e000ff087b82 */ /* 0x000e620000000a00 */
[----:B0-----:R-:W-:-:S04]  /*0490*/  IMAD R5, R19, UR4, R2 ;  /* 0x0000000413057c24 */ /* 0x001fc8000f8e0202 */
[----:B-1----:R-:W-:-:S04]  /*04a0*/  IMAD.WIDE R8, R5, 0x4, R8 ;  /* 0x0000000405087825 */ /* 0x002fc800078e0208 */
[C---:B------:R-:W-:Y:S02]  /*04b0*/  IMAD.WIDE R10, R19.reuse, 0x4, R8 ;  /* 0x00000004130a7825 */ /* 0x040fe400078e0208 */
[----:B------:R-:W2:Y:S02]  /*04c0*/  LDG.E R8, desc[UR8][R8.64] ;  /* 0x0000000808087981 */ /* 0x000ea4000c1e1900 */
[C---:B------:R-:W-:Y:S02]  /*04d0*/  IMAD.WIDE R12, R19.reuse, 0x4, R10 ;  /* 0x00000004130c7825 */ /* 0x040fe400078e020a */
[----:B------:R-:W2:Y:S02]  /*04e0*/  LDG.E R10, desc[UR8][R10.64] ;  /* 0x000000080a0a7981 */ /* 0x000ea4000c1e1900 */
[C---:B------:R-:W-:Y:S02]  /*04f0*/  IMAD.WIDE R14, R19.reuse, 0x4, R12 ;  /* 0x00000004130e7825 */ /* 0x040fe400078e020c */
[----:B------:R-:W3:Y:S02]  /*0500*/  LDG.E R12, desc[UR8][R12.64] ;  /* 0x000000080c0c7981 */ /* 0x000ee4000c1e1900 */
[----:B------:R-:W-:-:S02]  /*0510*/  IMAD.WIDE R16, R19, 0x4, R14 ;  /* 0x0000000413107825 */ /* 0x000fc400078e020e */
[----:B------:R-:W3:Y:S02]  /*0520*/  LDG.E R14, desc[UR8][R14.64] ;  /* 0x000000080e0e7981 */ /* 0x000ee4000c1e1900 */
[C---:B------:R-:W-:Y:S02]  /*0530*/  IMAD.WIDE R4, R19.reuse, 0x4, R16 ;  /* 0x0000000413047825 */ /* 0x040fe400078e0210 */
[----:B------:R-:W4:Y:S02]  /*0540*/  LDG.E R16, desc[UR8][R16.64] ;  /* 0x0000000810107981 */ /* 0x000f24000c1e1900 */
[C---:B------:R-:W-:Y:S02]  /*0550*/  IMAD.WIDE R6, R19.reuse, 0x4, R4 ;  /* 0x0000000413067825 */ /* 0x040fe400078e0204 */
[----:B------:R-:W4:Y:S02]  /*0560*/  LDG.E R4, desc[UR8][R4.64] ;  /* 0x0000000804047981 */ /* 0x000f24000c1e1900 */
[----:B------:R-:W-:-:S02]  /*0570*/  IMAD.WIDE R18, R19, 0x4, R6 ;  /* 0x0000000413127825 */ /* 0x000fc400078e0206 */
[----:B------:R-:W5:Y:S04]  /*0580*/  LDG.E R6, desc[UR8][R6.64] ;  /* 0x0000000806067981 */ /* 0x000f68000c1e1900 */
[----:B------:R-:W5:Y:S01]  /*0590*/  LDG.E R18, desc[UR8][R18.64] ;  /* 0x0000000812127981 */ /* 0x000f62000c1e1900 */
[----:B------:R-:W-:Y:S01]  /*05a0*/  UIADD3 UR4, UPT, UPT, UR4, 0x8, URZ ;  /* 0x0000000804047890 */ /* 0x000fe2000fffe0ff */
[----:B--2---:R-:W-:-:S04]  /*05b0*/  IADD3 R3, PT, PT, R10, R8, R3 ;  /* 0x000000080a037210 */ /* 0x004fc80007ffe003 */
[----:B---3--:R-:W-:-:S04]  /*05c0*/  IADD3 R3, PT, PT, R14, R12, R3 ;  /* 0x0000000c0e037210 */ /* 0x008fc80007ffe003 */
[----:B----4-:R-:W-:-:S04]  /*05d0*/  IADD3 R3, PT, PT, R4, R16, R3 ;  /* 0x0000001004037210 */ /* 0x010fc80007ffe003 */
[----:B-----5:R-:W-:-:S07]  /*05e0*/  IADD3 R3, PT, PT, R18, R6, R3 ;  /* 0x0000000612037210 */ /* 0x020fce0007ffe003 */
.L_x_25:
        /* <DEDUP_REMOVED lines=13> */
[----:B------:R-:W-:Y:S02]  /*06c0*/  IMAD.WIDE R10, R11, 0x4, R8 ;  /* 0x000000040b0a7825 */ /* 0x000fe400078e0208 */
[----:B------:R-:W3:Y:S04]  /*06d0*/  LDG.E R8, desc[UR8][R8.64] ;  /* 0x0000000808087981 */ /* 0x000ee8000c1e1900 */
[----:B------:R-:W3:Y:S01]  /*06e0*/  LDG.E R10, desc[UR8][R10.64] ;  /* 0x000000080a0a7981 */ /* 0x000ee2000c1e1900 */
[----:B------:R-:W-:Y:S01]  /*06f0*/  UIADD3 UR4, UPT, UPT, UR4, 0x4, URZ ;  /* 0x0000000404047890 */ /* 0x000fe2000fffe0ff */
[----:B--2---:R-:W-:-:S04]  /*0700*/  IADD3 R3, PT, PT, R6, R4, R3 ;  /* 0x0000000406037210 */ /* 0x004fc80007ffe003 */
[----:B---3--:R-:W-:-:S07]  /*0710*/  IADD3 R3, PT, PT, R10, R8, R3 ;  /* 0x000000080a037210 */ /* 0x008fce0007ffe003 */
.L_x_26:
[----:B------:R-:W-:Y:S05]  /*0720*/  BRA.U !UP1, `(.L_x_24) ;  /* 0x00000001092c7547 */ /* 0x000fea000b800000 */
[----:B------:R-:W0:Y:S01]  /*0730*/  LDC R0, c[0x0][0x394] ;  /* 0x0000e500ff007b82 */ /* 0x000e220000000800 */
[----:B------:R-:W-:-:S07]  /*0740*/  UIADD3 UR5, UPT, UPT, -UR5, URZ, URZ ;  /* 0x000000ff05057290 */ /* 0x000fce000fffe1ff */
[----:B------:R-:W1:Y:S01]  /*0750*/  LDC.64 R6, c[0x0][0x380] ;  /* 0x0000e000ff067b82 */ /* 0x000e620000000a00 */
[----:B0-----:R-:W-:-:S07]  /*0760*/  IMAD R9, R0, UR4, R2 ;  /* 0x0000000400097c24 */ /* 0x001fce000f8e0202 */
.L_x_27:
[----:B-1----:R-:W-:-:S06]  /*0770*/  IMAD.WIDE R4, R9, 0x4, R6 ;  /* 0x0000000409047825 */ /* 0x002fcc00078e0206 */
[----:B------:R-:W2:Y:S01]  /*0780*/  LDG.E R4, desc[UR8][R4.64] ;  /* 0x0000000804047981 */ /* 0x000ea2000c1e1900 */
[----:B------:R-:W-:Y:S01]  /*0790*/  UIADD3 UR5, UPT, UPT, UR5, 0x1, URZ ;  /* 0x0000000105057890 */ /* 0x000fe2000fffe0ff */
[----:B------:R-:W-:-:S03]  /*07a0*/  IMAD.IADD R9, R9, 0x1, R0 ;  /* 0x0000000109097824 */ /* 0x000fc600078e0200 */
[----:B------:R-:W-:Y:S01]  /*07b0*/  UISETP.NE.AND UP0, UPT, UR5, URZ, UPT ;  /* 0x000000ff0500728c */ /* 0x000fe2000bf05270 */
[----:B--2---:R-:W-:-:S08]  /*07c0*/  IADD3 R3, PT, PT, R4, R3, RZ ;  /* 0x0000000304037210 */ /* 0x004fd00007ffe0ff */
[----:B------:R-:W-:Y:S05]  /*07d0*/  BRA.U UP0, `(.L_x_27) ;  /* 0xfffffffd00e47547 */ /* 0x000fea000b83ffff */
.L_x_24:
[----:B------:R-:W-:-:S07]  /*07e0*/  I2FP.F32.S32 R3, R3 ;  /* 0x0000000300037245 */ /* 0x000fce0000201400 */
.L_x_21:
        /* <DEDUP_REMOVED lines=11> */
[----:B------:R-:W-:Y:S05]  /*08a0*/  CALL.REL.NOINC `($__internal_1_$__cuda_sm3x_div_rn_noftz_f32_slowpath) ;  /* 0x0000000000187944 */ /* 0x000fea0003c00000 */
[----:B------:R-:W-:-:S07]  /*08b0*/  IMAD.MOV.U32 R7, RZ, RZ, R0 ;  /* 0x000000ffff077224 */ /* 0x000fce00078e0000 */
.L_x_29:
[----:B------:R-:W-:Y:S05]  /*08c0*/  BSYNC.RECONVERGENT B0 ;  /* 0x0000000000007941 */ /* 0x000fea0003800200 */
.L_x_28:
[----:B------:R-:W0:Y:S02]  /*08d0*/  LDC.64 R4, c[0x0][0x388] ;  /* 0x0000e200ff047b82 */ /* 0x000e240000000a00 */
[----:B0-----:R-:W-:-:S05]  /*08e0*/  IMAD.WIDE R2, R2, 0x4, R4 ;  /* 0x0000000402027825 */ /* 0x001fca00078e0204 */
[----:B------:R-:W-:Y:S01]  /*08f0*/  STG.E desc[UR8][R2.64], R7 ;  /* 0x0000000702007986 */ /* 0x000fe2000c101908 */
[----:B------:R-:W-:Y:S05]  /*0900*/  EXIT ;  /* 0x000000000000794d */ /* 0x000fea0003800000 */
        .weak           $__internal_1_$__cuda_sm3x_div_rn_noftz_f32_slowpath
        .type           $__internal_1_$__cuda_sm3x_div_rn_noftz_f32_slowpath,@function
        .size           $__internal_1_$__cuda_sm3x_div_rn_noftz_f32_slowpath,(.L_x_79 - $__internal_1_$__cuda_sm3x_div_rn_noftz_f32_slowpath)
$__internal_1_$__cuda_sm3x_div_rn_noftz_f32_slowpath:
[----:B------:R-:W-:Y:S01]  /*0910*/  SHF.R.U32.HI R5, RZ, 0x17, R6 ;  /* 0x00000017ff057819 */ /* 0x000fe20000011606 */
[----:B------:R-:W-:Y:S01]  /*0920*/  BSSY.RECONVERGENT B1, `(.L_x_30) ;  /* 0x0000063000017945 */ /* 0x000fe20003800200 */
[----:B------:R-:W-:Y:S02]  /*0930*/  SHF.R.U32.HI R0, RZ, 0x17, R3 ;  /* 0x00000017ff007819 */ /* 0x000fe40000011603 */
[----:B------:R-:W-:Y:S02]  /*0940*/  LOP3.LUT R5, R5, 0xff, RZ, 0xc0, !PT ;  /* 0x000000ff05057812 */ /* 0x000fe400078ec0ff */
[----:B------:R-:W-:-:S03]  /*0950*/  LOP3.LUT R10, R0, 0xff, RZ, 0xc0, !PT ;  /* 0x000000ff000a7812 */ /* 0x000fc600078ec0ff */
[----:B------:R-:W-:Y:S01]  /*0960*/  VIADD R8, R5, 0xffffffff ;  /* 0xffffffff05087836 */ /* 0x000fe20000000000 */
[----:B------:R-:W-:-:S04]  /*0970*/  IADD3 R9, PT, PT, R10, -0x1, RZ ;  /* 0xffffffff0a097810 */ /* 0x000fc80007ffe0ff */
        /* <DEDUP_REMOVED lines=23> */
[----:B------:R-:W-:Y:S01]  /*0af0*/  @P0 MOV R7, RZ ;  /* 0x000000ff00070202 */ /* 0x000fe20000000f00 */
[----:B------:R-:W-:Y:S02]  /*0b00*/  @!P0 IMAD.MOV.U32 R7, RZ, RZ, -0x40 ;  /* 0xffffffc0ff078424 */ /* 0x000fe400078e00ff */
[----:B------:R-:W-:Y:S01]  /*0b10*/  @!P0 FFMA R3, R3, 1.84467440737095516160e+19, RZ ;  /* 0x5f80000003038823 */ /* 0x000fe200000000ff */
[----:B------:R-:W-:Y:S01]  /*0b20*/  @!P1 FFMA R6, R0, 1.84467440737095516160e+19, RZ ;  /* 0x5f80000000069823 */ /* 0x000fe200000000ff */
[----:B------:R-:W-:-:S07]  /*0b30*/  @!P1 VIADD R7, R7, 0x40 ;  /* 0x0000004007079836 */ /* 0x000fce0000000000 */
.L_x_31:
[----:B------:R-:W-:Y:S01]  /*0b40*/  LEA R9, R5, 0xc0800000, 0x17 ;  /* 0xc080000005097811 */ /* 0x000fe200078eb8ff */
[----:B------:R-:W-:Y:S03]  /*0b50*/  BSSY.RECONVERGENT B2, `(.L_x_36) ;  /* 0x0000036000027945 */ /* 0x000fe60003800200 */
[----:B------:R-:W-:Y:S01]  /*0b60*/  IADD3 R9, PT, PT, -R9, R6, RZ ;  /* 0x0000000609097210 */ /* 0x000fe20007ffe1ff */
[----:B------:R-:W-:-:S03]  /*0b70*/  VIADD R6, R10, 0xffffff81 ;  /* 0xffffff810a067836 */ /* 0x000fc60000000000 */
        /* <DEDUP_REMOVED lines=13> */
[----:B------:R-:W-:-:S04]  /*0c50*/  LOP3.LUT R3, R3, 0xff, RZ, 0xc0, !PT ;  /* 0x000000ff03037812 */ /* 0x000fc800078ec0ff */
[----:B------:R-:W-:-:S05]  /*0c60*/  IADD3 R7, PT, PT, R3, R6, RZ ;  /* 0x0000000603077210 */ /* 0x000fca0007ffe0ff */
        /* <DEDUP_REMOVED lines=16> */
[C---:B------:R-:W-:Y:S01]  /*0d70*/  VIADD R8, R7.reuse, 0x20 ;  /* 0x0000002007087836 */ /* 0x040fe20000000000 */
[----:B------:R-:W-:Y:S02]  /*0d80*/  IADD3 R7, PT, PT, -R7, RZ, RZ ;  /* 0x000000ff07077210 */ /* 0x000fe40007ffe1ff */
[----:B------:R-:W-:-:S02]  /*0d90*/  LOP3.LUT R5, R5, 0x800000, RZ, 0xfc, !PT ;  /* 0x0080000005057812 */ /* 0x000fc400078efcff */
[----:B------:R-:W-:Y:S02]  /*0da0*/  FSETP.NEU.FTZ.AND P0, PT, R3, R6, PT ;  /* 0x000000060300720b */ /* 0x000fe40003f1d000 */
[----:B------:R-:W-:Y:S02]  /*0db0*/  SHF.L.U32 R8, R5, R8, RZ ;  /* 0x0000000805087219 */ /* 0x000fe400000006ff */
[----:B------:R-:W-:Y:S02]  /*0dc0*/  SEL R6, R7, RZ, P2 ;  /* 0x000000ff07067207 */ /* 0x000fe40001000000 */
[----:B------:R-:W-:Y:S02]  /*0dd0*/  ISETP.NE.AND P1, PT, R8, RZ, P1 ;  /* 0x000000ff0800720c */ /* 0x000fe40000f25270 */
[----:B------:R-:W-:Y:S02]  /*0de0*/  SHF.R.U32.HI R6, RZ, R6, R5 ;  /* 0x00000006ff067219 */ /* 0x000fe40000011605 */
[----:B------:R-:W-:-:S02]  /*0df0*/  PLOP3.LUT P0, PT, P0, P1, PT, 0xf8, 0x8f ;  /* 0x00000000008f781c */ /* 0x000fc40000703f70 */
[----:B------:R-:W-:Y:S02]  /*0e00*/  SHF.R.U32.HI R8, RZ, 0x1, R6 ;  /* 0x00000001ff087819 */ /* 0x000fe40000011606 */
[----:B------:R-:W-:-:S04]  /*0e10*/  SEL R3, RZ, 0x1, !P0 ;  /* 0x00000001ff037807 */ /* 0x000fc80004000000 */
[----:B------:R-:W-:-:S04]  /*0e20*/  LOP3.LUT R3, R3, 0x1, R8, 0xf8, !PT ;  /* 0x0000000103037812 */ /* 0x000fc800078ef808 */
[----:B------:R-:W-:-:S05]  /*0e30*/  LOP3.LUT R3, R3, R6, RZ, 0xc0, !PT ;  /* 0x0000000603037212 */ /* 0x000fca00078ec0ff */
[----:B------:R-:W-:-:S05]  /*0e40*/  IMAD.IADD R3, R8, 0x1, R3 ;  /* 0x0000000108037824 */ /* 0x000fca00078e0203 */
[----:B------:R-:W-:Y:S01]  /*0e50*/  LOP3.LUT R0, R3, R0, RZ, 0xfc, !PT ;  /* 0x0000000003007212 */ /* 0x000fe200078efcff */
[----:B------:R-:W-:Y:S06]  /*0e60*/  BRA `(.L_x_39) ;  /* 0x0000000000107947 */ /* 0x000fec0003800000 */
.L_x_38:
[----:B------:R-:W-:-:S04]  /*0e70*/  LOP3.LUT R0, R0, 0x80000000, RZ, 0xc0, !PT ;  /* 0x8000000000007812 */ /* 0x000fc800078ec0ff */
[----:B------:R-:W-:Y:S01]  /*0e80*/  LOP3.LUT R0, R0, 0x7f800000, RZ, 0xfc, !PT ;  /* 0x7f80000000007812 */ /* 0x000fe200078efcff */
[----:B------:R-:W-:Y:S06]  /*0e90*/  BRA `(.L_x_39) ;  /* 0x0000000000047947 */ /* 0x000fec0003800000 */
.L_x_37:
[----:B------:R-:W-:-:S07]  /*0ea0*/  IMAD R0, R6, 0x800000, R0 ;  /* 0x0080000006007824 */ /* 0x000fce00078e0200 */
.L_x_39:
[----:B------:R-:W-:Y:S05]  /*0eb0*/  BSYNC.RECONVERGENT B2 ;  /* 0x0000000000027941 */ /* 0x000fea0003800200 */
.L_x_36:
[----:B------:R-:W-:Y:S05]  /*0ec0*/  BRA `(.L_x_40) ;  /* 0x0000000000207947 */ /* 0x000fea0003800000 */
.L_x_35:
[----:B------:R-:W-:-:S04]  /*0ed0*/  LOP3.LUT R0, R6, 0x80000000, R3, 0x48, !PT ;  /* 0x8000000006007812 */ /* 0x000fc800078e4803 */
[----:B------:R-:W-:Y:S01]  /*0ee0*/  LOP3.LUT R0, R0, 0x7f800000, RZ, 0xfc, !PT ;  /* 0x7f80000000007812 */ /* 0x000fe200078efcff */
[----:B------:R-:W-:Y:S06]  /*0ef0*/  BRA `(.L_x_40) ;  /* 0x0000000000147947 */ /* 0x000fec0003800000 */
.L_x_34:
[----:B------:R-:W-:Y:S01]  /*0f00*/  LOP3.LUT R0, R6, 0x80000000, R3, 0x48, !PT ;  /* 0x8000000006007812 */ /* 0x000fe200078e4803 */
[----:B------:R-:W-:Y:S06]  /*0f10*/  BRA `(.L_x_40) ;  /* 0x00000000000c7947 */ /* 0x000fec0003800000 */
.L_x_33:
[----:B------:R-:W0:Y:S01]  /*0f20*/  MUFU.RSQ R0, -QNAN ;  /* 0xffc0000000007908 */ /* 0x000e220000001400 */
[----:B------:R-:W-:Y:S05]  /*0f30*/  BRA `(.L_x_40) ;  /* 0x0000000000047947 */ /* 0x000fea0003800000 */
.L_x_32:
[----:B------:R-:W-:-:S07]  /*0f40*/  FADD.FTZ R0, R3, R0 ;  /* 0x0000000003007221 */ /* 0x000fce0000010000 */
.L_x_40:
[----:B------:R-:W-:Y:S05]  /*0f50*/  BSYNC.RECONVERGENT B1 ;  /* 0x0000000000017941 */ /* 0x000fea0003800200 */
.L_x_30:
[----:B------:R-:W-:-:S04]  /*0f60*/  HFMA2 R5, -RZ, RZ, 0, 0 ;  /* 0x00000000ff057431 */ /* 0x000fc800000001ff */
[----:B0-----:R-:W-:Y:S05]  /*0f70*/  RET.REL.NODEC R4 `(_Z7col_sumPKiPfii) ;  /* 0xfffffff004207950 */ /* 0x001fea0003c3ffff */
.L_x_41:
        /* <DEDUP_REMOVED lines=16> */
.L_x_79:


//--------------------- .text._Z7avg_divPfjj      --------------------------
	.section	.text._Z7avg_divPfjj,"ax",@progbits
	.align	128
        .global         _Z7avg_divPfjj
        .type           _Z7avg_divPfjj,@function
        .size           _Z7avg_divPfjj,(.L_x_80 - _Z7avg_divPfjj)
        .other          _Z7avg_divPfjj,@"STO_CUDA_ENTRY STV_DEFAULT"
_Z7avg_divPfjj:
.text._Z7avg_divPfjj:
[----:B------:R-:W-:Y:S01]  /*0000*/  LDC R1, c[0x0][0x37c] ;  /* 0x0000df00ff017b82 */ /* 0x000fe20000000800 */
[----:B------:R-:W0:Y:S07]  /*0010*/  S2R R0, SR_TID.X ;  /* 0x0000000000007919 */ /* 0x000e2e0000002100 */
[----:B------:R-:W0:Y:S01]  /*0020*/  S2UR UR6, SR_CTAID.X ;  /* 0x00000000000679c3 */ /* 0x000e220000002500 */
[----:B------:R-:W1:Y:S07]  /*0030*/  LDCU.64 UR4, c[0x0][0x358] ;  /* 0x00006b00ff0477ac */ /* 0x000e6e0008000a00 */
[----:B------:R-:W0:Y:S08]  /*0040*/  LDC R3, c[0x0][0x360] ;  /* 0x0000d800ff037b82 */ /* 0x000e300000000800 */
[----:B------:R-:W2:Y:S01]  /*0050*/  LDC.64 R4, c[0x0][0x380] ;  /* 0x0000e000ff047b82 */ /* 0x000ea20000000a00 */
[----:B0-----:R-:W-:Y:S01]  /*0060*/  IMAD R3, R3, UR6, R0 ;  /* 0x0000000603037c24 */ /* 0x001fe2000f8e0200 */
[----:B------:R-:W0:Y:S03]  /*0070*/  LDCU UR6, c[0x0][0x388] ;  /* 0x00007100ff0677ac */ /* 0x000e260008000800 */
[----:B--2---:R-:W-:-:S05]  /*0080*/  IMAD.WIDE.U32 R4, R3, 0x4, R4 ;  /* 0x0000000403047825 */ /* 0x004fca00078e0004 */
[----:B-1----:R-:W2:Y:S01]  /*0090*/  LDG.E R0, desc[UR4][R4.64] ;  /* 0x0000000404007981 */ /* 0x002ea2000c1e1900 */
[----:B------:R-:W-:Y:S01]  /*00a0*/  BSSY.RECONVERGENT B0, `(.L_x_42) ;  /* 0x000000d000007945 */ /* 0x000fe20003800200 */
[----:B0-----:R-:W-:-:S04]  /*00b0*/  I2FP.F32.U32 R3, UR6 ;  /* 0x0000000600037c45 */ /* 0x001fc80008201000 */
[----:B------:R-:W0:Y:S02]  /*00c0*/  MUFU.RCP R2, R3 ;  /* 0x0000000300027308 */ /* 0x000e240000001000 */
[----:B0-----:R-:W-:-:S04]  /*00d0*/  FFMA R7, -R3, R2, 1 ;  /* 0x3f80000003077423 */ /* 0x001fc80000000102 */
[----:B------:R-:W-:Y:S02]  /*00e0*/  FFMA R7, R2, R7, R2 ;  /* 0x0000000702077223 */ /* 0x000fe40000000002 */
[----:B--2---:R-:W0:Y:S02]  /*00f0*/  FCHK P0, R0, R3 ;  /* 0x0000000300007302 */ /* 0x004e240000000000 */
[----:B------:R-:W-:-:S04]  /*0100*/  FFMA R2, R0, R7, RZ ;  /* 0x0000000700027223 */ /* 0x000fc800000000ff */
[----:B------:R-:W-:-:S04]  /*0110*/  FFMA R6, -R3, R2, R0 ;  /* 0x0000000203067223 */ /* 0x000fc80000000100 */
[----:B------:R-:W-:Y:S01]  /*0120*/  FFMA R7, R7, R6, R2 ;  /* 0x0000000607077223 */ /* 0x000fe20000000002 */
[----:B0-----:R-:W-:Y:S06]  /*0130*/  @!P0 BRA `(.L_x_43) ;  /* 0x00000000000c8947 */ /* 0x001fec0003800000 */
[----:B------:R-:W-:-:S07]  /*0140*/  MOV R2, 0x160 ;  /* 0x0000016000027802 */ /* 0x000fce0000000f00 */
[----:B------:R-:W-:Y:S05]  /*0150*/  CALL.REL.NOINC `($__internal_2_$__cuda_sm3x_div_rn_noftz_f32_slowpath) ;  /* 0x0000000000107944 */ /* 0x000fea0003c00000 */
[----:B------:R-:W-:-:S07]  /*0160*/  IMAD.MOV.U32 R7, RZ, RZ, R0 ;  /* 0x000000ffff077224 */ /* 0x000fce00078e0000 */
.L_x_43:
[----:B------:R-:W-:Y:S05]  /*0170*/  BSYNC.RECONVERGENT B0 ;  /* 0x0000000000007941 */ /* 0x000fea0003800200 */
.L_x_42:
[----:B------:R-:W-:Y:S01]  /*0180*/  STG.E desc[UR4][R4.64], R7 ;  /* 0x0000000704007986 */ /* 0x000fe2000c101904 */
[----:B------:R-:W-:Y:S05]  /*0190*/  EXIT ;  /* 0x000000000000794d */ /* 0x000fea0003800000 */
        .weak           $__internal_2_$__cuda_sm3x_div_rn_noftz_f32_slowpath
        .type           $__internal_2_$__cuda_sm3x_div_rn_noftz_f32_slowpath,@function
        .size           $__internal_2_$__cuda_sm3x_div_rn_noftz_f32_slowpath,(.L_x_80 - $__internal_2_$__cuda_sm3x_div_rn_noftz_f32_slowpath)
$__internal_2_$__cuda_sm3x_div_rn_noftz_f32_slowpath:
[--C-:B------:R-:W-:Y:S01]  /*01a0*/  SHF.R.U32.HI R7, RZ, 0x17, R3.reuse ;  /* 0x00000017ff077819 */ /* 0x100fe20000011603 */
[----:B------:R-:W-:Y:S01]  /*01b0*/  BSSY.RECONVERGENT B1, `(.L_x_44) ;  /* 0x0000064000017945 */ /* 0x000fe20003800200 */
[--C-:B------:R-:W-:Y:S01]  /*01c0*/  SHF.R.U32.HI R6, RZ, 0x17, R0.reuse ;  /* 0x00000017ff067819 */ /* 0x100fe20000011600 */
[----:B------:R-:W-:Y:S01]  /*01d0*/  IMAD.MOV.U32 R8, RZ, RZ, R0 ;  /* 0x000000ffff087224 */ /* 0x000fe200078e0000 */
[----:B------:R-:W-:Y:S01]  /*01e0*/  LOP3.LUT R7, R7, 0xff, RZ, 0xc0, !PT ;  /* 0x000000ff07077812 */ /* 0x000fe200078ec0ff */
[----:B------:R-:W-:Y:S01]  /*01f0*/  IMAD.MOV.U32 R9, RZ, RZ, R3 ;  /* 0x000000ffff097224 */ /* 0x000fe200078e0003 */
[----:B------:R-:W-:-:S03]  /*0200*/  LOP3.LUT R6, R6, 0xff, RZ, 0xc0, !PT ;  /* 0x000000ff06067812 */ /* 0x000fc600078ec0ff */
[----:B------:R-:W-:Y:S02]  /*0210*/  VIADD R12, R7, 0xffffffff ;  /* 0xffffffff070c7836 */ /* 0x000fe40000000000 */
[----:B------:R-:W-:-:S03]  /*0220*/  VIADD R11, R6, 0xffffffff ;  /* 0xffffffff060b7836 */ /* 0x000fc60000000000 */
[----:B------:R-:W-:-:S04]  /*0230*/  ISETP.GT.U32.AND P0, PT, R12, 0xfd, PT ;  /* 0x000000fd0c00780c */ /* 0x000fc80003f04070 */
[----:B------:R-:W-:-:S13]  /*0240*/  ISETP.GT.U32.OR P0, PT, R11, 0xfd, P0 ;  /* 0x000000fd0b00780c */ /* 0x000fda0000704470 */
[----:B------:R-:W-:Y:S01]  /*0250*/  @!P0 IMAD.MOV.U32 R10, RZ, RZ, RZ ;  /* 0x000000ffff0a8224 */ /* 0x000fe200078e00ff */
[----:B------:R-:W-:Y:S06]  /*0260*/  @!P0 BRA `(.L_x_45) ;  /* 0x00000000005c8947 */ /* 0x000fec0003800000 */
[----:B------:R-:W-:Y:S02]  /*0270*/  FSETP.GTU.FTZ.AND P0, PT, |R0|, +INF , PT ;  /* 0x7f8000000000780b */ /* 0x000fe40003f1c200 */
        /* <DEDUP_REMOVED lines=22> */
.L_x_45:
[----:B------:R-:W-:Y:S01]  /*03e0*/  LEA R0, R7, 0xc0800000, 0x17 ;  /* 0xc080000007007811 */ /* 0x000fe200078eb8ff */
[----:B------:R-:W-:Y:S01]  /*03f0*/  VIADD R6, R6, 0xffffff81 ;  /* 0xffffff8106067836 */ /* 0x000fe20000000000 */
[----:B------:R-:W-:Y:S03]  /*0400*/  BSSY.RECONVERGENT B2, `(.L_x_50) ;  /* 0x0000035000027945 */ /* 0x000fe60003800200 */
[----:B------:R-:W-:Y:S01]  /*0410*/  IMAD.IADD R9, R9, 0x1, -R0 ;  /* 0x0000000109097824 */ /* 0x000fe200078e0a00 */
[C---:B------:R-:W-:Y:S01]  /*0420*/  IADD3 R7, PT, PT, R6.reuse, 0x7f, -R7 ;  /* 0x0000007f06077810 */ /* 0x040fe20007ffe807 */
[----:B------:R-:W-:Y:S02]  /*0430*/  IMAD R0, R6, -0x800000, R8 ;  /* 0xff80000006007824 */ /* 0x000fe400078e0208 */
[----:B------:R-:W0:Y:S01]  /*0440*/  MUFU.RCP R3, R9 ;  /* 0x0000000900037308 */ /* 0x000e220000001000 */
[----:B------:R-:W-:Y:S01]  /*0450*/  FADD.FTZ R11, -R9, -RZ ;  /* 0x800000ff090b7221 */ /* 0x000fe20000010100 */
[----:B------:R-:W-:-:S03]  /*0460*/  IMAD.IADD R7, R7, 0x1, R10 ;  /* 0x0000000107077824 */ /* 0x000fc600078e020a */
        /* <DEDUP_REMOVED lines=42> */
.L_x_52:
[----:B------:R-:W-:-:S04]  /*0710*/  LOP3.LUT R0, R0, 0x80000000, RZ, 0xc0, !PT ;  /* 0x8000000000007812 */ /* 0x000fc800078ec0ff */
[----:B------:R-:W-:Y:S01]  /*0720*/  LOP3.LUT R0, R0, 0x7f800000, RZ, 0xfc, !PT ;  /* 0x7f80000000007812 */ /* 0x000fe200078efcff */
[----:B------:R-:W-:Y:S06]  /*0730*/  BRA `(.L_x_53) ;  /* 0x0000000000047947 */ /* 0x000fec0003800000 */
.L_x_51:
[----:B------:R-:W-:-:S07]  /*0740*/  IMAD R0, R7, 0x800000, R0 ;  /* 0x0080000007007824 */ /* 0x000fce00078e0200 */
.L_x_53:
[----:B------:R-:W-:Y:S05]  /*0750*/  BSYNC.RECONVERGENT B2 ;  /* 0x0000000000027941 */ /* 0x000fea0003800200 */
.L_x_50:
[----:B------:R-:W-:Y:S05]  /*0760*/  BRA `(.L_x_54) ;  /* 0x0000000000207947 */ /* 0x000fea0003800000 */
.L_x_49:
[----:B------:R-:W-:-:S04]  /*0770*/  LOP3.LUT R0, R9, 0x80000000, R8, 0x48, !PT ;  /* 0x8000000009007812 */ /* 0x000fc800078e4808 */
[----:B------:R-:W-:Y:S01]  /*0780*/  LOP3.LUT R0, R0, 0x7f800000, RZ, 0xfc, !PT ;  /* 0x7f80000000007812 */ /* 0x000fe200078efcff */
[----:B------:R-:W-:Y:S06]  /*0790*/  BRA `(.L_x_54) ;  /* 0x0000000000147947 */ /* 0x000fec0003800000 */
.L_x_48:
[----:B------:R-:W-:Y:S01]  /*07a0*/  LOP3.LUT R0, R9, 0x80000000, R8, 0x48, !PT ;  /* 0x8000000009007812 */ /* 0x000fe200078e4808 */
[----:B------:R-:W-:Y:S06]  /*07b0*/  BRA `(.L_x_54) ;  /* 0x00000000000c7947 */ /* 0x000fec0003800000 */
.L_x_47:
[----:B------:R-:W0:Y:S01]  /*07c0*/  MUFU.RSQ R0, -QNAN ;  /* 0xffc0000000007908 */ /* 0x000e220000001400 */
[----:B------:R-:W-:Y:S05]  /*07d0*/  BRA `(.L_x_54) ;  /* 0x0000000000047947 */ /* 0x000fea0003800000 */
.L_x_46:
[----:B------:R-:W-:-:S07]  /*07e0*/  FADD.FTZ R0, R0, R3 ;  /* 0x0000000300007221 */ /* 0x000fce0000010000 */
.L_x_54:
[----:B------:R-:W-:Y:S05]  /*07f0*/  BSYNC.RECONVERGENT B1 ;  /* 0x0000000000017941 */ /* 0x000fea0003800200 */
.L_x_44:
[----:B------:R-:W-:-:S04]  /*0800*/  IMAD.MOV.U32 R3, RZ, RZ, 0x0 ;  /* 0x00000000ff037424 */ /* 0x000fc800078e00ff */
[----:B0-----:R-:W-:Y:S05]  /*0810*/  RET.REL.NODEC R2 `(_Z7avg_divPfjj) ;  /* 0xfffffff402f87950 */ /* 0x001fea0003c3ffff */
.L_x_55:
        /* <DEDUP_REMOVED lines=14> */
.L_x_80:


//--------------------- .text._Z9tiled_sumPKiPfS1_ii --------------------------
	.section	.text._Z9tiled_sumPKiPfS1_ii,"ax",@progbits
	.align	128
        .global         _Z9tiled_sumPKiPfS1_ii
        .type           _Z9tiled_sumPKiPfS1_ii,@function
        .size           _Z9tiled_sumPKiPfS1_ii,(.L_x_81 - _Z9tiled_sumPKiPfS1_ii)
        .other          _Z9tiled_sumPKiPfS1_ii,@"STO_CUDA_ENTRY STV_DEFAULT"
_Z9tiled_sumPKiPfS1_ii:
.text._Z9tiled_sumPKiPfS1_ii:
[----:B------:R-:W-:Y:S01]  /*0000*/  LDC R1, c[0x0][0x37c] ;  /* 0x0000df00ff017b82 */ /* 0x000fe20000000800 */
[----:B------:R-:W0:Y:S01]  /*0010*/  S2R R0, SR_TID.X ;  /* 0x0000000000007919 */ /* 0x000e220000002100 */
[----:B------:R-:W1:Y:S06]  /*0020*/  LDCU UR6, c[0x0][0x398] ;  /* 0x00007300ff0677ac */ /* 0x000e6c0008000800 */
[----:B------:R-:W0:Y:S01]  /*0030*/  S2UR UR4, SR_CTAID.X ;  /* 0x00000000000479c3 */ /* 0x000e220000002500 */
[----:B------:R-:W-:Y:S01]  /*0040*/  IMAD.MOV.U32 R3, RZ, RZ, RZ ;  /* 0x000000ffff037224 */ /* 0x000fe200078e00ff */
[----:B------:R-:W2:Y:S06]  /*0050*/  LDCU.64 UR8, c[0x0][0x358] ;  /* 0x00006b00ff0877ac */ /* 0x000eac0008000a00 */
[----:B------:R-:W0:Y:S01]  /*0060*/  LDC R25, c[0x0][0x360] ;  /* 0x0000d800ff197b82 */ /* 0x000e220000000800 */
[----:B-1----:R-:W-:Y:S01]  /*0070*/  UISETP.GE.AND UP0, UPT, UR6, 0x1, UPT ;  /* 0x000000010600788c */ /* 0x002fe2000bf06270 */
[----:B0-----:R-:W-:-:S08]  /*0080*/  IMAD R25, R25, UR4, R0 ;  /* 0x0000000419197c24 */ /* 0x001fd0000f8e0200 */
[----:B--2---:R-:W-:Y:S05]  /*0090*/  BRA.U !UP0, `(.L_x_56) ;  /* 0x00000005084c7547 */ /* 0x004fea000b800000 */
[----:B------:R-:W0:Y:S01]  /*00a0*/  S2UR UR5, SR_CgaCtaId ;  /* 0x00000000000579c3 */ /* 0x000e220000008800 */
[----:B------:R-:W-:Y:S01]  /*00b0*/  UMOV UR4, 0x400 ;  /* 0x0000040000047882 */ /* 0x000fe20000000000 */
[----:B------:R-:W-:Y:S01]  /*00c0*/  IMAD.MOV.U32 R3, RZ, RZ, RZ ;  /* 0x000000ffff037224 */ /* 0x000fe200078e00ff */
[----:B------:R-:W1:Y:S01]  /*00d0*/  LDCU UR7, c[0x0][0x39c] ;  /* 0x00007380ff0777ac */ /* 0x000e620008000800 */
[----:B------:R-:W-:Y:S01]  /*00e0*/  IMAD.MOV.U32 R2, RZ, RZ, R25 ;  /* 0x000000ffff027224 */ /* 0x000fe200078e0019 */
[----:B------:R-:W2:Y:S03]  /*00f0*/  LDCU.64 UR10, c[0x0][0x388] ;  /* 0x00007100ff0a77ac */ /* 0x000ea60008000a00 */
[----:B------:R-:W3:Y:S01]  /*0100*/  LDC.64 R26, c[0x0][0x380] ;  /* 0x0000e000ff1a7b82 */ /* 0x000ee20000000a00 */
[----:B0-----:R-:W-:Y:S02]  /*0110*/  ULEA UR4, UR5, UR4, 0x18 ;  /* 0x0000000405047291 */ /* 0x001fe4000f8ec0ff */
[----:B------:R-:W-:-:S04]  /*0120*/  UIADD3 UR5, UPT, UPT, -UR6, URZ, URZ ;  /* 0x000000ff06057290 */ /* 0x000fc8000fffe1ff */
[----:B-12---:R-:W-:-:S08]  /*0130*/  LEA R24, R0, UR4, 0x2 ;  /* 0x0000000400187c11 */ /* 0x006fd0000f8e10ff */
.L_x_59:
[----:B0--3--:R-:W-:-:S06]  /*0140*/  IMAD.WIDE R4, R2, 0x4, R26 ;  /* 0x0000000402047825 */ /* 0x009fcc00078e021a */
[----:B------:R-:W2:Y:S01]  /*0150*/  LDG.E R5, desc[UR8][R4.64] ;  /* 0x0000000804057981 */ /* 0x000ea2000c1e1900 */
[----:B------:R-:W-:Y:S01]  /*0160*/  ISETP.NE.AND P0, PT, R0, RZ, PT ;  /* 0x000000ff0000720c */ /* 0x000fe20003f05270 */
[----:B------:R-:W-:Y:S01]  /*0170*/  UIADD3 UR5, UPT, UPT, UR5, 0x1, URZ ;  /* 0x0000000105057890 */ /* 0x000fe2000fffe0ff */
[----:B------:R-:W-:Y:S03]  /*0180*/  BSSY.RECONVERGENT B0, `(.L_x_57) ;  /* 0x000003e000007945 */ /* 0x000fe60003800200 */
[----:B------:R-:W-:Y:S01]  /*0190*/  UISETP.NE.AND UP1, UPT, UR5, URZ, UPT ;  /* 0x000000ff0500728c */ /* 0x000fe2000bf25270 */
[----:B--2---:R-:W-:Y:S01]  /*01a0*/  STS [R24], R5 ;  /* 0x0000000518007388 */ /* 0x004fe20000000800 */
[----:B------:R-:W-:Y:S06]  /*01b0*/  BAR.SYNC.DEFER_BLOCKING 0x0 ;  /* 0x0000000000007b1d */ /* 0x000fec0000010000 */
[----:B------:R-:W0:Y:S02]  /*01c0*/  LDS R6, [R24] ;  /* 0x0000000018067984 */ /* 0x000e240000000800 */
[----:B0-----:R-:W-:Y:S01]  /*01d0*/  IMAD.IADD R3, R6, 0x1, R3 ;  /* 0x0000000106037824 */ /* 0x001fe200078e0203 */
[----:B------:R-:W-:Y:S06]  /*01e0*/  @P0 BRA `(.L_x_58) ;  /* 0x0000000000dc0947 */ /* 0x000fec0003800000 */
[----:B------:R-:W0:Y:S01]  /*01f0*/  S2UR UR6, SR_CgaCtaId ;  /* 0x00000000000679c3 */ /* 0x000e220000008800 */
[----:B------:R-:W-:Y:S02]  /*0200*/  UMOV UR4, 0x400 ;  /* 0x0000040000047882 */ /* 0x000fe40000000000 */
[----:B0-----:R-:W-:-:S09]  /*0210*/  ULEA UR4, UR6, UR4, 0x18 ;  /* 0x0000000406047291 */ /* 0x001fd2000f8ec0ff */
[----:B------:R-:W0:Y:S04]  /*0220*/  LDS.128 R20, [UR4] ;  /* 0x00000004ff147984 */ /* 0x000e280008000c00 */
[----:B------:R-:W1:Y:S04]  /*0230*/  LDS.128 R4, [UR4+0x10] ;  /* 0x00001004ff047984 */ /* 0x000e680008000c00 */
[----:B------:R-:W2:Y:S04]  /*0240*/  LDS.128 R16, [UR4+0x20] ;  /* 0x00002004ff107984 */ /* 0x000ea80008000c00 */
[----:B------:R-:W3:Y:S04]  /*0250*/  LDS.128 R12, [UR4+0x30] ;  /* 0x00003004ff0c7984 */ /* 0x000ee80008000c00 */
[----:B------:R-:W4:Y:S01]  /*0260*/  LDS.128 R8, [UR4+0x40] ;  /* 0x00004004ff087984 */ /* 0x000f220008000c00 */
[----:B0-----:R-:W-:-:S04]  /*0270*/  IADD3 R20, PT, PT, R22, R21, R20 ;  /* 0x0000001516147210 */ /* 0x001fc80007ffe014 */
[----:B-1----:R-:W-:Y:S02]  /*0280*/  IADD3 R4, PT, PT, R4, R23, R20 ;  /* 0x0000001704047210 */ /* 0x002fe40007ffe014 */
[----:B------:R-:W0:Y:S02]  /*0290*/  LDS.128 R20, [UR4+0x50] ;  /* 0x00005004ff147984 */ /* 0x000e240008000c00 */
[----:B------:R-:W-:-:S04]  /*02a0*/  IADD3 R4, PT, PT, R6, R5, R4 ;  /* 0x0000000506047210 */ /* 0x000fc80007ffe004 */
[----:B--2---:R-:W-:-:S04]  /*02b0*/  IADD3 R4, PT, PT, R16, R7, R4 ;  /* 0x0000000710047210 */ /* 0x004fc80007ffe004 */
[----:B------:R-:W-:Y:S02]  /*02c0*/  IADD3 R17, PT, PT, R18, R17, R4 ;  /* 0x0000001112117210 */ /* 0x000fe40007ffe004 */
[----:B------:R-:W1:Y:S02]  /*02d0*/  LDS.128 R4, [UR4+0x60] ;  /* 0x00006004ff047984 */ /* 0x000e640008000c00 */
[----:B---3--:R-:W-:Y:S02]  /*02e0*/  IADD3 R12, PT, PT, R12, R19, R17 ;  /* 0x000000130c0c7210 */ /* 0x008fe40007ffe011 */
[----:B------:R-:W2:Y:S02]  /*02f0*/  LDS.128 R16, [UR4+0x70] ;  /* 0x00007004ff107984 */ /* 0x000ea40008000c00 */
[----:B------:R-:W-:-:S04]  /*0300*/  IADD3 R12, PT, PT, R14, R13, R12 ;  /* 0x0000000d0e0c7210 */ /* 0x000fc80007ffe00c */
[----:B----4-:R-:W-:Y:S02]  /*0310*/  IADD3 R8, PT, PT, R8, R15, R12 ;  /* 0x0000000f08087210 */ /* 0x010fe40007ffe00c */
[----:B------:R-:W3:Y:S02]  /*0320*/  LDS.128 R12, [UR4+0x80] ;  /* 0x00008004ff0c7984 */ /* 0x000ee40008000c00 */
[----:B------:R-:W-:-:S04]  /*0330*/  IADD3 R8, PT, PT, R10, R9, R8 ;  /* 0x000000090a087210 */ /* 0x000fc80007ffe008 */
[----:B0-----:R-:W-:-:S04]  /*0340*/  IADD3 R8, PT, PT, R20, R11, R8 ;  /* 0x0000000b14087210 */ /* 0x001fc80007ffe008 */
[----:B------:R-:W-:Y:S02]  /*0350*/  IADD3 R21, PT, PT, R22, R21, R8 ;  /* 0x0000001516157210 */ /* 0x000fe40007ffe008 */
[----:B------:R-:W0:Y:S02]  /*0360*/  LDS.128 R8, [UR4+0x90] ;  /* 0x00009004ff087984 */ /* 0x000e240008000c00 */
[----:B-1----:R-:W-:Y:S02]  /*0370*/  IADD3 R4, PT, PT, R4, R23, R21 ;  /* 0x0000001704047210 */ /* 0x002fe40007ffe015 */
[----:B------:R-:W1:Y:S02]  /*0380*/  LDS.128 R20, [UR4+0xa0] ;  /* 0x0000a004ff147984 */ /* 0x000e640008000c00 */
[----:B------:R-:W-:-:S04]  /*0390*/  IADD3 R4, PT, PT, R6, R5, R4 ;  /* 0x0000000506047210 */ /* 0x000fc80007ffe004 */
[----:B--2---:R-:W-:-:S04]  /*03a0*/  IADD3 R4, PT, PT, R16, R7, R4 ;  /* 0x0000000710047210 */ /* 0x004fc80007ffe004 */
[----:B------:R-:W-:Y:S02]  /*03b0*/  IADD3 R17, PT, PT, R18, R17, R4 ;  /* 0x0000001112117210 */ /* 0x000fe40007ffe004 */
[----:B------:R-:W2:Y:S02]  /*03c0*/  LDS.128 R4, [UR4+0xb0] ;  /* 0x0000b004ff047984 */ /* 0x000ea40008000c00 */
[----:B---3--:R-:W-:Y:S02]  /*03d0*/  IADD3 R12, PT, PT, R12, R19, R17 ;  /* 0x000000130c0c7210 */ /* 0x008fe40007ffe011 */
[----:B------:R-:W3:Y:S02]  /*03e0*/  LDS.128 R16, [UR4+0xc0] ;  /* 0x0000c004ff107984 */ /* 0x000ee40008000c00 */
[----:B------:R-:W-:-:S04]  /*03f0*/  IADD3 R12, PT, PT, R14, R13, R12 ;  /* 0x0000000d0e0c7210 */ /* 0x000fc80007ffe00c */
[----:B0-----:R-:W-:Y:S02]  /*0400*/  IADD3 R8, PT, PT, R8, R15, R12 ;  /* 0x0000000f08087210 */ /* 0x001fe40007ffe00c */
[----:B------:R-:W0:Y:S02]  /*0410*/  LDS.128 R12, [UR4+0xd0] ;  /* 0x0000d004ff0c7984 */ /* 0x000e240008000c00 */
[----:B------:R-:W-:-:S04]  /*0420*/  IADD3 R8, PT, PT, R10, R9, R8 ;  /* 0x000000090a087210 */ /* 0x000fc80007ffe008 */
[----:B-1----:R-:W-:-:S04]  /*0430*/  IADD3 R8, PT, PT, R20, R11, R8 ;  /* 0x0000000b14087210 */ /* 0x002fc80007ffe008 */
[----:B------:R-:W-:Y:S02]  /*0440*/  IADD3 R21, PT, PT, R22, R21, R8 ;  /* 0x0000001516157210 */ /* 0x000fe40007ffe008 */
[----:B------:R-:W1:Y:S02]  /*0450*/  LDS.128 R8, [UR4+0xe0] ;  /* 0x0000e004ff087984 */ /* 0x000e640008000c00 */
[----:B--2---:R-:W-:Y:S02]  /*0460*/  IADD3 R4, PT, PT, R4, R23, R21 ;  /* 0x0000001704047210 */ /* 0x004fe40007ffe015 */
[----:B------:R-:W2:Y:S02]  /*0470*/  LDS.128 R20, [UR4+0xf0] ;  /* 0x0000f004ff147984 */ /* 0x000ea40008000c00 */
[----:B------:R-:W-:Y:S01]  /*0480*/  IADD3 R4, PT, PT, R6, R5, R4 ;  /* 0x0000000506047210 */ /* 0x000fe20007ffe004 */
[----:B------:R-:W-:-:S03]  /*0490*/  IMAD.U32 R5, RZ, RZ, UR11 ;  /* 0x0000000bff057e24 */ /* 0x000fc6000f8e00ff */
[----:B---3--:R-:W-:-:S04]  /*04a0*/  IADD3 R4, PT, PT, R16, R7, R4 ;  /* 0x0000000710047210 */ /* 0x008fc80007ffe004 */
[----:B------:R-:W-:-:S04]  /*04b0*/  IADD3 R4, PT, PT, R18, R17, R4 ;  /* 0x0000001112047210 */ /* 0x000fc80007ffe004 */
[----:B0-----:R-:W-:-:S04]  /*04c0*/  IADD3 R4, PT, PT, R12, R19, R4 ;  /* 0x000000130c047210 */ /* 0x001fc80007ffe004 */
[----:B------:R-:W-:-:S04]  /*04d0*/  IADD3 R4, PT, PT, R14, R13, R4 ;  /* 0x0000000d0e047210 */ /* 0x000fc80007ffe004 */
[----:B-1----:R-:W-:-:S04]  /*04e0*/  IADD3 R4, PT, PT, R8, R15, R4 ;  /* 0x0000000f08047210 */ /* 0x002fc80007ffe004 */
[----:B------:R-:W-:-:S04]  /*04f0*/  IADD3 R4, PT, PT, R10, R9, R4 ;  /* 0x000000090a047210 */ /* 0x000fc80007ffe004 */
[----:B--2---:R-:W-:-:S04]  /*0500*/  IADD3 R4, PT, PT, R20, R11, R4 ;  /* 0x0000000b14047210 */ /* 0x004fc80007ffe004 */
[----:B------:R-:W-:-:S05]  /*0510*/  IADD3 R4, PT, PT, R22, R21, R4 ;  /* 0x0000001516047210 */ /* 0x000fca0007ffe004 */
[----:B------:R-:W-:Y:S02]  /*0520*/  IMAD.IADD R23, R4, 0x1, R23 ;  /* 0x0000000104177824 */ /* 0x000fe400078e0217 */
[----:B------:R-:W-:-:S03]  /*0530*/  IMAD.U32 R4, RZ, RZ, UR10 ;  /* 0x0000000aff047e24 */ /* 0x000fc6000f8e00ff */
[----:B------:R-:W-:-:S05]  /*0540*/  I2FP.F32.S32 R23, R23 ;  /* 0x0000001700177245 */ /* 0x000fca0000201400 */
[----:B------:R0:W-:Y:S02]  /*0550*/  REDG.E.ADD.F32.FTZ.RN.STRONG.GPU desc[UR8][R4.64], R23 ;  /* 0x00000017040079a6 */ /* 0x0001e4000c12f308 */
.L_x_58:
[----:B------:R-:W-:Y:S05]  /*0560*/  BSYNC.RECONVERGENT B0 ;  /* 0x0000000000007941 */ /* 0x000fea0003800200 */
.L_x_57:
[----:B------:R-:W-:Y:S01]  /*0570*/  BAR.SYNC.DEFER_BLOCKING 0x0 ;  /* 0x0000000000007b1d */ /* 0x000fe20000010000 */
[----:B------:R-:W-:Y:S01]  /*0580*/  UIADD3 UR10, UP0, UPT, UR10, 0x4, URZ ;  /* 0x000000040a0a7890 */ /* 0x000fe2000ff1e0ff */
[----:B------:R-:W-:-:S03]  /*0590*/  VIADD R2, R2, UR7 ;  /* 0x0000000702027c36 */ /* 0x000fc60008000000 */
[----:B------:R-:W-:Y:S01]  /*05a0*/  UIADD3.X UR11, UPT, UPT, URZ, UR11, URZ, UP0, !UPT ;  /* 0x0000000bff0b7290 */ /* 0x000fe200087fe4ff */
[----:B------:R-:W-:Y:S11]  /*05b0*/  BRA.U UP1, `(.L_x_59) ;  /* 0xfffffff901e07547 */ /* 0x000ff6000b83ffff */
[----:B------:R-:W-:-:S07]  /*05c0*/  I2FP.F32.S32 R3, R3 ;  /* 0x0000000300037245 */ /* 0x000fce0000201400 */
.L_x_56:
[----:B------:R-:W0:Y:S01]  /*05d0*/  LDCU UR4, c[0x0][0x398] ;  /* 0x00007300ff0477ac */ /* 0x000e220008000800 */
[----:B------:R-:W-:Y:S01]  /*05e0*/  BSSY.RECONVERGENT B0, `(.L_x_60) ;  /* 0x000000d000007945 */ /* 0x000fe20003800200 */
[----:B0-----:R-:W-:-:S04]  /*05f0*/  I2FP.F32.S32 R4, UR4 ;  /* 0x0000000400047c45 */ /* 0x001fc80008201400 */
        /* <DEDUP_REMOVED lines=9> */
[----:B------:R-:W-:Y:S05]  /*0690*/  CALL.REL.NOINC `($__internal_3_$__cuda_sm3x_div_rn_noftz_f32_slowpath) ;  /* 0x0000000000187944 */ /* 0x000fea0003c00000 */
[----:B------:R-:W-:-:S07]  /*06a0*/  IMAD.MOV.U32 R5, RZ, RZ, R0 ;  /* 0x000000ffff057224 */ /* 0x000fce00078e0000 */
.L_x_61:
[----:B------:R-:W-:Y:S05]  /*06b0*/  BSYNC.RECONVERGENT B0 ;  /* 0x0000000000007941 */ /* 0x000fea0003800200 */
.L_x_60:
[----:B------:R-:W0:Y:S02]  /*06c0*/  LDC.64 R2, c[0x0][0x390] ;  /* 0x0000e400ff027b82 */ /* 0x000e240000000a00 */
[----:B0-----:R-:W-:-:S05]  /*06d0*/  IMAD.WIDE R2, R25, 0x4, R2 ;  /* 0x0000000419027825 */ /* 0x001fca00078e0202 */
[----:B------:R-:W-:Y:S01]  /*06e0*/  STG.E desc[UR8][R2.64], R5 ;  /* 0x0000000502007986 */ /* 0x000fe2000c101908 */
[----:B------:R-:W-:Y:S05]  /*06f0*/  EXIT ;  /* 0x000000000000794d */ /* 0x000fea0003800000 */
        .weak           $__internal_3_$__cuda_sm3x_div_rn_noftz_f32_slowpath
        .type           $__internal_3_$__cuda_sm3x_div_rn_noftz_f32_slowpath,@function
        .size           $__internal_3_$__cuda_sm3x_div_rn_noftz_f32_slowpath,(.L_x_81 - $__internal_3_$__cuda_sm3x_div_rn_noftz_f32_slowpath)
$__internal_3_$__cuda_sm3x_div_rn_noftz_f32_slowpath:
        /* <DEDUP_REMOVED lines=35> */
.L_x_63:
        /* <DEDUP_REMOVED lines=30> */
[C---:B------:R-:W-:Y:S02]  /*0b10*/  VIADD R6, R7.reuse, 0x20 ;  /* 0x0000002007067836 */ /* 0x040fe40000000000 */
[CCC-:B------:R-:W-:Y:S01]  /*0b20*/  FFMA.RM R4, R10.reuse, R8.reuse, R11.reuse ;  /* 0x000000080a047223 */ /* 0x1c0fe2000000400b */
[----:B------:R-:W-:Y:S02]  /*0b30*/  ISETP.NE.AND P2, PT, R7, RZ, PT ;  /* 0x000000ff0700720c */ /* 0x000fe40003f45270 */
[----:B------:R-:W-:Y:S01]  /*0b40*/  LOP3.LUT R5, R3, 0x7fffff, RZ, 0xc0, !PT ;  /* 0x007fffff03057812 */ /* 0x000fe200078ec0ff */
[----:B------:R-:W-:Y:S01]  /*0b50*/  FFMA.RP R3, R10, R8, R11 ;  /* 0x000000080a037223 */ /* 0x000fe2000000800b */
[----:B------:R-:W-:Y:S01]  /*0b60*/  ISETP.NE.AND P1, PT, R7, RZ, PT ;  /* 0x000000ff0700720c */ /* 0x000fe20003f25270 */
[----:B------:R-:W-:Y:S01]  /*0b70*/  IMAD.MOV R7, RZ, RZ, -R7 ;  /* 0x000000ffff077224 */ /* 0x000fe200078e0a07 */
        /* <DEDUP_REMOVED lines=14> */
.L_x_70:
[----:B------:R-:W-:-:S04]  /*0c60*/  LOP3.LUT R0, R0, 0x80000000, RZ, 0xc0, !PT ;  /* 0x8000000000007812 */ /* 0x000fc800078ec0ff */
[----:B------:R-:W-:Y:S01]  /*0c70*/  LOP3.LUT R0, R0, 0x7f800000, RZ, 0xfc, !PT ;  /* 0x7f80000000007812 */ /* 0x000fe200078efcff */
[----:B------:R-:W-:Y:S06]  /*0c80*/  BRA `(.L_x_71) ;  /* 0x0000000000047947 */ /* 0x000fec0003800000 */
.L_x_69:
[----:B------:R-:W-:-:S07]  /*0c90*/  IMAD R0, R5, 0x800000, R0 ;  /* 0x0080000005007824 */ /* 0x000fce00078e0200 */
.L_x_71:
[----:B------:R-:W-:Y:S05]  /*0ca0*/  BSYNC.RECONVERGENT B2 ;  /* 0x0000000000027941 */ /* 0x000fea0003800200 */
.L_x_68:
[----:B------:R-:W-:Y:S05]  /*0cb0*/  BRA `(.L_x_72) ;  /* 0x0000000000207947 */ /* 0x000fea0003800000 */
.L_x_67:
[----:B------:R-:W-:-:S04]  /*0cc0*/  LOP3.LUT R0, R4, 0x80000000, R3, 0x48, !PT ;  /* 0x8000000004007812 */ /* 0x000fc800078e4803 */
[----:B------:R-:W-:Y:S01]  /*0cd0*/  LOP3.LUT R0, R0, 0x7f800000, RZ, 0xfc, !PT ;  /* 0x7f80000000007812 */ /* 0x000fe200078efcff */
[----:B------:R-:W-:Y:S06]  /*0ce0*/  BRA `(.L_x_72) ;  /* 0x0000000000147947 */ /* 0x000fec0003800000 */
.L_x_66:
[----:B------:R-:W-:Y:S01]  /*0cf0*/  LOP3.LUT R0, R4, 0x80000000, R3, 0x48, !PT ;  /* 0x8000000004007812 */ /* 0x000fe200078e4803 */
[----:B------:R-:W-:Y:S06]  /*0d00*/  BRA `(.L_x_72) ;  /* 0x00000000000c7947 */ /* 0x000fec0003800000 */
.L_x_65:
[----:B------:R-:W0:Y:S01]  /*0d10*/  MUFU.RSQ R0, -QNAN ;  /* 0xffc0000000007908 */ /* 0x000e220000001400 */
[----:B------:R-:W-:Y:S05]  /*0d20*/  BRA `(.L_x_72) ;  /* 0x0000000000047947 */ /* 0x000fea0003800000 */
.L_x_64:
[----:B------:R-:W-:-:S07]  /*0d30*/  FADD.FTZ R0, R3, R0 ;  /* 0x0000000003007221 */ /* 0x000fce0000010000 */
.L_x_72:
[----:B------:R-:W-:Y:S05]  /*0d40*/  BSYNC.RECONVERGENT B1 ;  /* 0x0000000000017941 */ /* 0x000fea0003800200 */
.L_x_62:
[----:B------:R-:W-:-:S04]  /*0d50*/  IMAD.MOV.U32 R3, RZ, RZ, 0x0 ;  /* 0x00000000ff037424 */ /* 0x000fc800078e00ff */
[----:B0-----:R-:W-:Y:S05]  /*0d60*/  RET.REL.NODEC R2 `(_Z9tiled_sumPKiPfS1_ii) ;  /* 0xfffffff002a47950 */ /* 0x001fea0003c3ffff */
.L_x_73:
        /* <DEDUP_REMOVED lines=9> */
.L_x_81:


//--------------------- .text._Z16parallel_col_sumPKiPfS1_j --------------------------
	.section	.text._Z16parallel_col_sumPKiPfS1_j,"ax",@progbits
	.align	128
        .global         _Z16parallel_col_sumPKiPfS1_j
        .type           _Z16parallel_col_sumPKiPfS1_j,@function
        .size           _Z16parallel_col_sumPKiPfS1_j,(.L_x_86 - _Z16parallel_col_sumPKiPfS1_j)
        .other          _Z16parallel_col_sumPKiPfS1_j,@"STO_CUDA_ENTRY STV_DEFAULT"
_Z16parallel_col_sumPKiPfS1_j:
.text._Z16parallel_col_sumPKiPfS1_j:
[----:B------:R-:W-:Y:S01]  /*0000*/  LDC R1, c[0x0][0x37c] ;  /* 0x0000df00ff017b82 */ /* 0x000fe20000000800 */
[----:B------:R-:W0:Y:S07]  /*0010*/  S2R R9, SR_CTAID.X ;  /* 0x0000000000097919 */ /* 0x000e2e0000002500 */
[----:B------:R-:W1:Y:S01]  /*0020*/  S2UR UR9, SR_CTAID.Y ;  /* 0x00000000000979c3 */ /* 0x000e620000002600 */
[----:B------:R-:W1:Y:S01]  /*0030*/  LDCU.64 UR6, c[0x0][0x388] ;  /* 0x00007100ff0677ac */ /* 0x000e620008000a00 */
[----:B------:R-:W-:Y:S01]  /*0040*/  CS2R R2, SRZ ;  /* 0x0000000000027805 */ /* 0x000fe2000001ff00 */
[----:B------:R-:W2:Y:S01]  /*0050*/  S2R R0, SR_TID.X ;  /* 0x0000000000007919 */ /* 0x000ea20000002100 */
[----:B------:R-:W-:Y:S01]  /*0060*/  CS2R R4, SRZ ;  /* 0x0000000000047805 */ /* 0x000fe2000001ff00 */
[----:B------:R-:W-:Y:S01]  /*0070*/  UMOV UR5, 0x400 ;  /* 0x0000040000057882 */ /* 0x000fe20000000000 */
[----:B------:R-:W-:Y:S01]  /*0080*/  CS2R R6, SRZ ;  /* 0x0000000000067805 */ /* 0x000fe2000001ff00 */
[----:B------:R-:W-:Y:S01]  /*0090*/  IMAD.MOV.U32 R8, RZ, RZ, RZ ;  /* 0x000000ffff087224 */ /* 0x000fe200078e00ff */
[----:B------:R-:W3:Y:S01]  /*00a0*/  LDC R11, c[0x0][0x398] ;  /* 0x0000e600ff0b7b82 */ /* 0x000ee20000000800 */
[----:B------:R-:W-:Y:S01]  /*00b0*/  IMAD.MOV.U32 R10, RZ, RZ, RZ ;  /* 0x000000ffff0a7224 */ /* 0x000fe200078e00ff */
[----:B------:R-:W4:Y:S01]  /*00c0*/  LDCU.64 UR10, c[0x0][0x358] ;  /* 0x00006b00ff0a77ac */ /* 0x000f220008000a00 */
[----:B------:R-:W-:Y:S01]  /*00d0*/  UMOV UR4, URZ ;  /* 0x000000ff00047c82 */ /* 0x000fe20008000000 */
[----:B------:R-:W2:Y:S04]  /*00e0*/  LDCU UR12, c[0x0][0x398] ;  /* 0x00007300ff0c77ac */ /* 0x000ea80008000800 */
[----:B------:R-:W5:Y:S08]  /*00f0*/  S2UR UR8, SR_CgaCtaId ;  /* 0x00000000000879c3 */ /* 0x000f700000008800 */
[----:B------:R-:W4:Y:S01]  /*0100*/  LDC.64 R12, c[0x0][0x380] ;  /* 0x0000e000ff0c7b82 */ /* 0x000f220000000a00 */
[----:B-1----:R-:W-:Y:S01]  /*0110*/  UIMAD.WIDE.U32 UR6, UR9, 0x100, UR6 ;  /* 0x00000100090678a5 */ /* 0x002fe2000f8e0006 */
[----:B0-----:R-:W-:-:S02]  /*0120*/  IMAD.SHL.U32 R9, R9, 0x200, RZ ;  /* 0x0000020009097824 */ /* 0x001fc400078e00ff */
[----:B---3--:R-:W-:-:S04]  /*0130*/  IMAD R11, R11, UR9, RZ ;  /* 0x000000090b0b7c24 */ /* 0x008fc8000f8e02ff */
[----:B--2---:R-:W-:Y:S01]  /*0140*/  IMAD R14, R11, 0x40, R0 ;  /* 0x000000400b0e7824 */ /* 0x004fe200078e0200 */
[----:B-----5:R-:W-:-:S04]  /*0150*/  ULEA UR5, UR8, UR5, 0x18 ;  /* 0x0000000508057291 */ /* 0x020fc8000f8ec0ff */
[----:B------:R-:W-:Y:S02]  /*0160*/  IADD3 R23, PT, PT, R14, 0x100, R9 ;  /* 0x000001000e177810 */ /* 0x000fe40007ffe009 */
[----:B------:R-:W-:-:S07]  /*0170*/  LEA R11, R0, UR5, 0x2 ;  /* 0x00000005000b7c11 */ /* 0x000fce000f8e10ff */
.L_x_76:
[C---:B------:R-:W-:Y:S01]  /*0180*/  IADD3 R17, PT, PT, R23.reuse, -0x100, RZ ;  /* 0xffffff0017117810 */ /* 0x040fe20007ffe0ff */
[C---:B01--4-:R-:W-:Y:S01]  /*0190*/  IMAD.WIDE.U32 R14, R23.reuse, 0x4, R12 ;  /* 0x00000004170e7825 */ /* 0x053fe200078e000c */
[----:B------:R-:W-:-:S03]  /*01a0*/  IADD3 R21, PT, PT, R23, 0x40, RZ ;  /* 0x0000004017157810 */ /* 0x000fc60007ffe0ff */
[----:B------:R-:W-:Y:S01]  /*01b0*/  IMAD.WIDE.U32 R16, R17, 0x4, R12 ;  /* 0x0000000411107825 */ /* 0x000fe200078e000c */
[----:B------:R0:W2:Y:S03]  /*01c0*/  LDG.E R22, desc[UR10][R14.64] ;  /* 0x0000000a0e167981 */ /* 0x0000a6000c1e1900 */
[C---:B------:R-:W-:Y:S01]  /*01d0*/  VIADD R19, R23.reuse, 0xffffff40 ;  /* 0xffffff4017137836 */ /* 0x040fe20000000000 */
[----:B------:R1:W3:Y:S01]  /*01e0*/  LDG.E R28, desc[UR10][R16.64] ;  /* 0x0000000a101c7981 */ /* 0x0002e2000c1e1900 */
[C---:B------:R-:W-:Y:S02]  /*01f0*/  VIADD R27, R23.reuse, 0xffffff80 ;  /* 0xffffff80171b7836 */ /* 0x040fe40000000000 */
[C---:B------:R-:W-:Y:S02]  /*0200*/  VIADD R25, R23.reuse, 0xffffffc0 ;  /* 0xffffffc017197836 */ /* 0x040fe40000000000 */
[----:B------:R-:W-:-:S02]  /*0210*/  VIADD R29, R23, 0xc0 ;  /* 0x000000c0171d7836 */ /* 0x000fc40000000000 */
[----:B0-----:R-:W-:Y:S02]  /*0220*/  VIADD R15, R23, 0x80 ;  /* 0x00000080170f7836 */ /* 0x001fe40000000000 */
[----:B------:R-:W-:-:S04]  /*0230*/  IMAD.WIDE.U32 R18, R19, 0x4, R12 ;  /* 0x0000000413127825 */ /* 0x000fc800078e000c */
[--C-:B------:R-:W-:Y:S02]  /*0240*/  IMAD.WIDE.U32 R26, R27, 0x4, R12.reuse ;  /* 0x000000041b1a7825 */ /* 0x100fe400078e000c */
[----:B------:R0:W4:Y:S02]  /*0250*/  LDG.E R18, desc[UR10][R18.64] ;  /* 0x0000000a12127981 */ /* 0x000124000c1e1900 */
[--C-:B------:R-:W-:Y:S02]  /*0260*/  IMAD.WIDE.U32 R24, R25, 0x4, R12.reuse ;  /* 0x0000000419187825 */ /* 0x100fe400078e000c */
[----:B------:R5:W4:Y:S02]  /*0270*/  LDG.E R26, desc[UR10][R26.64] ;  /* 0x0000000a1a1a7981 */ /* 0x000b24000c1e1900 */
[--C-:B------:R-:W-:Y:S02]  /*0280*/  IMAD.WIDE.U32 R14, R15, 0x4, R12.reuse ;  /* 0x000000040f0e7825 */ /* 0x100fe400078e000c */
[----:B------:R-:W4:Y:S02]  /*0290*/  LDG.E R24, desc[UR10][R24.64] ;  /* 0x0000000a18187981 */ /* 0x000f24000c1e1900 */
[----:B-1----:R-:W-:-:S02]  /*02a0*/  IMAD.WIDE.U32 R16, R29, 0x4, R12 ;  /* 0x000000041d107825 */ /* 0x002fc400078e000c */
[----:B------:R1:W4:Y:S02]  /*02b0*/  LDG.E R14, desc[UR10][R14.64] ;  /* 0x0000000a0e0e7981 */ /* 0x000324000c1e1900 */
[----:B------:R-:W-:Y:S02]  /*02c0*/  IMAD.WIDE.U32 R20, R21, 0x4, R12 ;  /* 0x0000000415147825 */ /* 0x000fe400078e000c */
[----:B------:R-:W4:Y:S04]  /*02d0*/  LDG.E R16, desc[UR10][R16.64] ;  /* 0x0000000a10107981 */ /* 0x000f28000c1e1900 */
[----:B------:R-:W4:Y:S01]  /*02e0*/  LDG.E R29, desc[UR10][R20.64] ;  /* 0x0000000a141d7981 */ /* 0x000f22000c1e1900 */
[----:B0-----:R-:W1:Y:S01]  /*02f0*/  S2R R19, SR_CgaCtaId ;  /* 0x0000000000137919 */ /* 0x001e620000008800 */
[----:B------:R-:W-:-:S02]  /*0300*/  ISETP.NE.AND P0, PT, R0, RZ, PT ;  /* 0x000000ff0000720c */ /* 0x000fc40003f05270 */
[----:B-----5:R-:W-:-:S11]  /*0310*/  MOV R27, 0x400 ;  /* 0x00000400001b7802 */ /* 0x020fd60000000f00 */
[----:B-1----:R-:W-:Y:S01]  /*0320*/  @!P0 LEA R15, R19, R27, 0x18 ;  /* 0x0000001b130f8211 */ /* 0x002fe200078ec0ff */
[----:B------:R-:W-:Y:S02]  /*0330*/  VOTEU.ANY UR5, UPT, PT ;  /* 0x0000000000057886 */ /* 0x000fe400038e0100 */
[----:B------:R-:W-:Y:S02]  /*0340*/  UFLO.U32 UR5, UR5 ;  /* 0x00000005000572bd */ /* 0x000fe400080e0000 */
[----:B------:R-:W-:Y:S01]  /*0350*/  UIADD3 UR4, UPT, UPT, UR4, 0x1, URZ ;  /* 0x0000000104047890 */ /* 0x000fe2000fffe0ff */
[----:B------:R-:W-:Y:S03]  /*0360*/  BSSY.RECONVERGENT B0, `(.L_x_74) ;  /* 0x0000028000007945 */ /* 0x000fe60003800200 */
[----:B------:R-:W-:Y:S01]  /*0370*/  UISETP.NE.AND UP1, UPT, UR4, 0x40, UPT ;  /* 0x000000400400788c */ /* 0x000fe2000bf25270 */
[----:B--2---:R-:W-:Y:S04]  /*0380*/  STS [R11+0x400], R22 ;  /* 0x000400160b007388 */ /* 0x004fe80000000800 */
[----:B---3--:R-:W-:Y:S04]  /*0390*/  STS [R11], R28 ;  /* 0x0000001c0b007388 */ /* 0x008fe80000000800 */
[----:B----4-:R-:W-:Y:S04]  /*03a0*/  STS [R11+0x100], R18 ;  /* 0x000100120b007388 */ /* 0x010fe80000000800 */
[----:B------:R-:W-:Y:S04]  /*03b0*/  STS [R11+0x200], R26 ;  /* 0x0002001a0b007388 */ /* 0x000fe80000000800 */
[----:B------:R-:W-:Y:S04]  /*03c0*/  STS [R11+0x300], R24 ;  /* 0x000300180b007388 */ /* 0x000fe80000000800 */
[----:B------:R-:W-:Y:S04]  /*03d0*/  STS [R11+0x600], R14 ;  /* 0x0006000e0b007388 */ /* 0x000fe80000000800 */
[----:B------:R-:W-:Y:S04]  /*03e0*/  STS [R11+0x700], R16 ;  /* 0x000700100b007388 */ /* 0x000fe80000000800 */
[----:B------:R-:W-:Y:S04]  /*03f0*/  STS [R11+0x500], R29 ;  /* 0x0005001d0b007388 */ /* 0x000fe80000000800 */
[----:B------:R0:W-:Y:S01]  /*0400*/  @!P0 STS [R15+0x800], RZ ;  /* 0x000800ff0f008388 */ /* 0x0001e20000000800 */
[----:B------:R-:W-:Y:S06]  /*0410*/  BAR.SYNC.DEFER_BLOCKING 0x0 ;  /* 0x0000000000007b1d */ /* 0x000fec0000010000 */
[----:B------:R-:W-:Y:S04]  /*0420*/  LDS R17, [R11] ;  /* 0x000000000b117984 */ /* 0x000fe80000000800 */
[----:B------:R-:W-:Y:S04]  /*0430*/  LDS R16, [R11+0x100] ;  /* 0x000100000b107984 */ /* 0x000fe80000000800 */
[----:B------:R-:W1:Y:S04]  /*0440*/  LDS R18, [R11+0x200] ;  /* 0x000200000b127984 */ /* 0x000e680000000800 */
[----:B------:R-:W-:Y:S04]  /*0450*/  LDS R21, [R11+0x300] ;  /* 0x000300000b157984 */ /* 0x000fe80000000800 */
[----:B------:R-:W2:Y:S04]  /*0460*/  LDS R20, [R11+0x400] ;  /* 0x000400000b147984 */ /* 0x000ea80000000800 */
[----:B------:R-:W-:Y:S04]  /*0470*/  LDS R25, [R11+0x500] ;  /* 0x000500000b197984 */ /* 0x000fe80000000800 */
[----:B------:R-:W3:Y:S04]  /*0480*/  LDS R22, [R11+0x600] ;  /* 0x000600000b167984 */ /* 0x000ee80000000800 */
[----:B------:R-:W4:Y:S01]  /*0490*/  LDS R29, [R11+0x700] ;  /* 0x000700000b1d7984 */ /* 0x000f220000000800 */
[----:B0-----:R-:W0:Y:S01]  /*04a0*/  S2R R15, SR_LANEID ;  /* 0x00000000000f7919 */ /* 0x001e220000000000 */
[----:B-1----:R-:W-:-:S04]  /*04b0*/  IADD3 R14, PT, PT, R18, R16, R17 ;  /* 0x00000010120e7210 */ /* 0x002fc80007ffe011 */
[----:B--2---:R-:W-:-:S04]  /*04c0*/  IADD3 R14, PT, PT, R20, R21, R14 ;  /* 0x00000015140e7210 */ /* 0x004fc80007ffe00e */
[----:B---3--:R-:W-:-:S05]  /*04d0*/  IADD3 R14, PT, PT, R22, R25, R14 ;  /* 0x00000019160e7210 */ /* 0x008fca0007ffe00e */
[----:B----4-:R-:W-:-:S04]  /*04e0*/  IMAD.IADD R14, R14, 0x1, R29 ;  /* 0x000000010e0e7824 */ /* 0x010fc800078e021d */
[----:B------:R-:W1:Y:S08]  /*04f0*/  REDUX.SUM UR8, R14 ;  /* 0x000000000e0873c4 */ /* 0x000e70000000c000 */
[----:B------:R-:W-:Y:S01]  /*0500*/  BAR.SYNC.DEFER_BLOCKING 0x0 ;  /* 0x0000000000007b1d */ /* 0x000fe20000010000 */
[----:B0-----:R-:W-:Y:S02]  /*0510*/  ISETP.EQ.U32.AND P1, PT, R15, UR5, PT ;  /* 0x000000050f007c0c */ /* 0x001fe4000bf22070 */
[----:B------:R-:W-:-:S04]  /*0520*/  IADD3 R24, PT, PT, R27, 0x800, RZ ;  /* 0x000008001b187810 */ /* 0x000fc80007ffe0ff */
[----:B------:R-:W-:Y:S01]  /*0530*/  LEA R24, R19, R24, 0x18 ;  /* 0x0000001813187211 */ /* 0x000fe200078ec0ff */
[----:B-1----:R-:W-:-:S06]  /*0540*/  IMAD.U32 R15, RZ, RZ, UR8 ;  /* 0x00000008ff0f7e24 */ /* 0x002fcc000f8e00ff */
[----:B------:R0:W-:Y:S01]  /*0550*/  @P1 ATOMS.ADD RZ, [R24], R15 ;  /* 0x0000000f18ff138c */ /* 0x0001e20000000000 */
[----:B------:R-:W-:Y:S06]  /*0560*/  BAR.SYNC.DEFER_BLOCKING 0x0 ;  /* 0x0000000000007b1d */ /* 0x000fec0000010000 */
[----:B------:R-:W-:Y:S05]  /*0570*/  @P0 BRA `(.L_x_75) ;  /* 0x0000000000180947 */ /* 0x000fea0003800000 */
[----:B------:R-:W-:Y:S01]  /*0580*/  LEA R27, R19, R27, 0x18 ;  /* 0x0000001b131b7211 */ /* 0x000fe200078ec0ff */
[----:B------:R-:W-:Y:S02]  /*0590*/  IMAD.U32 R14, RZ, RZ, UR6 ;  /* 0x00000006ff0e7e24 */ /* 0x000fe4000f8e00ff */
[----:B0-----:R-:W-:Y:S02]  /*05a0*/  IMAD.U32 R15, RZ, RZ, UR7 ;  /* 0x00000007ff0f7e24 */ /* 0x001fe4000f8e00ff */
[----:B------:R-:W0:Y:S02]  /*05b0*/  LDS R19, [R27+0x800] ;  /* 0x000800001b137984 */ /* 0x000e240000000800 */
[----:B0-----:R-:W-:-:S05]  /*05c0*/  I2FP.F32.S32 R19, R19 ;  /* 0x0000001300137245 */ /* 0x001fca0000201400 */
[----:B------:R1:W-:Y:S02]  /*05d0*/  REDG.E.ADD.F32.FTZ.RN.STRONG.GPU desc[UR10][R14.64], R19 ;  /* 0x000000130e0079a6 */ /* 0x0003e4000c12f30a */
.L_x_75:
[----:B------:R-:W-:Y:S05]  /*05e0*/  BSYNC.RECONVERGENT B0 ;  /* 0x0000000000007941 */ /* 0x000fea0003800200 */
.L_x_74:
[----:B------:R-:W-:Y:S01]  /*05f0*/  BAR.SYNC.DEFER_BLOCKING 0x0 ;  /* 0x0000000000007b1d */ /* 0x000fe20000010000 */
[----:B------:R-:W-:Y:S01]  /*0600*/  UIADD3 UR6, UP0, UPT, UR6, 0x4, URZ ;  /* 0x0000000406067890 */ /* 0x000fe2000ff1e0ff */
[----:B------:R-:W-:Y:S01]  /*0610*/  IADD3 R10, PT, PT, R17, R10, RZ ;  /* 0x0000000a110a7210 */ /* 0x000fe20007ffe0ff */
[----:B------:R-:W-:Y:S01]  /*0620*/  IMAD.IADD R8, R16, 0x1, R8 ;  /* 0x0000000110087824 */ /* 0x000fe200078e0208 */
[----:B------:R-:W-:Y:S01]  /*0630*/  IADD3 R5, PT, PT, R20, R5, RZ ;  /* 0x0000000514057210 */ /* 0x000fe20007ffe0ff */
[----:B------:R-:W-:Y:S01]  /*0640*/  IMAD.IADD R7, R18, 0x1, R7 ;  /* 0x0000000112077824 */ /* 0x000fe200078e0207 */
[----:B------:R-:W-:Y:S01]  /*0650*/  IADD3 R23, PT, PT, R23, UR12, RZ ;  /* 0x0000000c17177c10 */ /* 0x000fe2000fffe0ff */
[----:B------:R-:W-:Y:S01]  /*0660*/  IMAD.IADD R6, R21, 0x1, R6 ;  /* 0x0000000115067824 */ /* 0x000fe200078e0206 */
[----:B------:R-:W-:Y:S01]  /*0670*/  UIADD3.X UR7, UPT, UPT, URZ, UR7, URZ, UP0, !UPT ;  /* 0x00000007ff077290 */ /* 0x000fe200087fe4ff */
[----:B------:R-:W-:Y:S02]  /*0680*/  IMAD.IADD R4, R25, 0x1, R4 ;  /* 0x0000000119047824 */ /* 0x000fe400078e0204 */
[----:B------:R-:W-:-:S02]  /*0690*/  IMAD.IADD R3, R22, 0x1, R3 ;  /* 0x0000000116037824 */ /* 0x000fc400078e0203 */
[----:B------:R-:W-:Y:S01]  /*06a0*/  IMAD.IADD R2, R29, 0x1, R2 ;  /* 0x000000011d027824 */ /* 0x000fe200078e0202 */
[----:B------:R-:W-:Y:S06]  /*06b0*/  BRA.U UP1, `(.L_x_76) ;  /* 0xfffffff901b07547 */ /* 0x000fec000b83ffff */
[----:B------:R-:W2:Y:S01]  /*06c0*/  LDCU.64 UR8, c[0x0][0x390] ;  /* 0x00007200ff0877ac */ /* 0x000ea20008000a00 */
[----:B------:R-:W-:Y:S02]  /*06d0*/  IADD3 R0, P0, PT, R9, R0, RZ ;  /* 0x0000000009007210 */ /* 0x000fe40007f1e0ff */
[----:B------:R-:W-:Y:S02]  /*06e0*/  I2FP.F32.S32 R11, R8 ;  /* 0x00000008000b7245 */ /* 0x000fe40000201400 */
[----:B------:R-:W-:Y:S01]  /*06f0*/  I2FP.F32.S32 R7, R7 ;  /* 0x0000000700077245 */ /* 0x000fe20000201400 */
[----:B------:R-:W-:Y:S01]  /*0700*/  IMAD.X R9, RZ, RZ, RZ, P0 ;  /* 0x000000ffff097224 */ /* 0x000fe200000e06ff */
[----:B01----:R-:W-:Y:S02]  /*0710*/  I2FP.F32.S32 R15, R6 ;  /* 0x00000006000f7245 */ /* 0x003fe40000201400 */
[----:B------:R-:W-:Y:S02]  /*0720*/  I2FP.F32.S32 R5, R5 ;  /* 0x0000000500057245 */ /* 0x000fe40000201400 */
[----:B--2---:R-:W-:-:S04]  /*0730*/  LEA R12, P0, R0, UR8, 0x2 ;  /* 0x00000008000c7c11 */ /* 0x004fc8000f8010ff */
[----:B------:R-:W-:Y:S02]  /*0740*/  LEA.HI.X R13, R0, UR9, R9, 0x2, P0 ;  /* 0x00000009000d7c11 */ /* 0x000fe400080f1409 */
[----:B------:R-:W-:Y:S02]  /*0750*/  I2FP.F32.S32 R9, R10 ;  /* 0x0000000a00097245 */ /* 0x000fe40000201400 */
[----:B------:R-:W-:Y:S02]  /*0760*/  I2FP.F32.S32 R17, R4 ;  /* 0x0000000400117245 */ /* 0x000fe40000201400 */
[----:B------:R-:W-:Y:S01]  /*0770*/  I2FP.F32.S32 R3, R3 ;  /* 0x0000000300037245 */ /* 0x000fe20000201400 */
[----:B------:R-:W-:Y:S01]  /*0780*/  REDG.E.ADD.F32.FTZ.RN.STRONG.GPU desc[UR10][R12.64], R9 ;  /* 0x000000090c0079a6 */ /* 0x000fe2000c12f30a */
[----:B------:R-:W-:-:S03]  /*0790*/  I2FP.F32.S32 R19, R2 ;  /* 0x0000000200137245 */ /* 0x000fc60000201400 */
[----:B------:R-:W-:Y:S04]  /*07a0*/  REDG.E.ADD.F32.FTZ.RN.STRONG.GPU desc[UR10][R12.64+0x100], R11 ;  /* 0x0001000b0c0079a6 */ /* 0x000fe8000c12f30a */
[----:B------:R-:W-:Y:S04]  /*07b0*/  REDG.E.ADD.F32.FTZ.RN.STRONG.GPU desc[UR10][R12.64+0x200], R7 ;  /* 0x000200070c0079a6 */ /* 0x000fe8000c12f30a */
[----:B------:R-:W-:Y:S04]  /*07c0*/  REDG.E.ADD.F32.FTZ.RN.STRONG.GPU desc[UR10][R12.64+0x300], R15 ;  /* 0x0003000f0c0079a6 */ /* 0x000fe8000c12f30a */
[----:B------:R-:W-:Y:S04]  /*07d0*/  REDG.E.ADD.F32.FTZ.RN.STRONG.GPU desc[UR10][R12.64+0x400], R5 ;  /* 0x000400050c0079a6 */ /* 0x000fe8000c12f30a */
[----:B------:R-:W-:Y:S04]  /*07e0*/  REDG.E.ADD.F32.FTZ.RN.STRONG.GPU desc[UR10][R12.64+0x500], R17 ;  /* 0x000500110c0079a6 */ /* 0x000fe8000c12f30a */
[----:B------:R-:W-:Y:S04]  /*07f0*/  REDG.E.ADD.F32.FTZ.RN.STRONG.GPU desc[UR10][R12.64+0x600], R3 ;  /* 0x000600030c0079a6 */ /* 0x000fe8000c12f30a */
[----:B------:R-:W-:Y:S01]  /*0800*/  REDG.E.ADD.F32.FTZ.RN.STRONG.GPU desc[UR10][R12.64+0x700], R19 ;  /* 0x000700130c0079a6 */ /* 0x000fe2000c12f30a */
[----:B------:R-:W-:Y:S05]  /*0810*/  EXIT ;  /* 0x000000000000794d */ /* 0x000fea0003800000 */
.L_x_77:
        /* <DEDUP_REMOVED lines=14> */
.L_x_86:


//--------------------- .nv.shared.reserved.0     --------------------------
	.section	.nv.shared.reserved.0,"aw",@nobits
	.weak		__nv_reservedSMEM_offset_0_alias
	.size		__nv_reservedSMEM_offset_0_alias, 0, 64
	.other		__nv_reservedSMEM_offset_0_alias,@"STO_CUDA_RESERVED_SHARED STV_DEFAULT"
__nv_reservedSMEM_offset_0_alias:
	.zero		0
	.zero		64


//--------------------- .nv.shared._Z9tiled_sumPKiPfS1_ii --------------------------
	.section	.nv.shared._Z9tiled_sumPKiPfS1_ii,"aw",@nobits
	.sectionflags	@""
	.align	4
.nv.shared._Z9tiled_sumPKiPfS1_ii:
	.zero		1536


//--------------------- .nv.shared._Z16parallel_col_sumPKiPfS1_j --------------------------
	.section	.nv.shared._Z16parallel_col_sumPKiPfS1_j,"aw",@nobits
	.sectionflags	@""
	.align	4
.nv.shared._Z16parallel_col_sumPKiPfS1_j:
	.zero		3076


//--------------------- .nv.constant0._Z7row_sumPKiPfi --------------------------
	.section	.nv.constant0._Z7row_sumPKiPfi,"a",@progbits
	.sectionflags	@""
	.align	4
.nv.constant0._Z7row_sumPKiPfi:
	.zero		916


//--------------------- .nv.constant0._Z7col_sumPKiPfii --------------------------
	.section	.nv.constant0._Z7col_sumPKiPfii,"a",@progbits
	.sectionflags	@""
	.align	4
.nv.constant0._Z7col_sumPKiPfii:
	.zero		920


//--------------------- .nv.constant0._Z7avg_divPfjj --------------------------
	.section	.nv.constant0._Z7avg_divPfjj,"a",@progbits
	.sectionflags	@""
	.align	4
.nv.constant0._Z7avg_divPfjj:
	.zero		912


//--------------------- .nv.constant0._Z9tiled_sumPKiPfS1_ii --------------------------
	.section	.nv.constant0._Z9tiled_sumPKiPfS1_ii,"a",@progbits
	.sectionflags	@""
	.align	4
.nv.constant0._Z9tiled_sumPKiPfS1_ii:
	.zero		928


//--------------------- .nv.constant0._Z16parallel_col_sumPKiPfS1_j --------------------------
	.section	.nv.constant0._Z16parallel_col_sumPKiPfS1_j,"a",@progbits
	.sectionflags	@""
	.align	4
.nv.constant0._Z16parallel_col_sumPKiPfS1_j:
	.zero		924


//--------------------- SYMBOLS --------------------------

	.type		.nv.reservedSmem.offset0,@object
	.size		.nv.reservedSmem.offset0,0x4
	.type		.nv.reservedSmem.cap,@object
	.size		.nv.reservedSmem.cap,0x4
